def attn_fwd(
    Q,
    K,
    V,
    Out,
    Lse,
    sm_scale,
    stride_qz,
    stride_qh,
    stride_qm,
    stride_qk,
    stride_kz,
    stride_kh,
    stride_kn,
    stride_kk,
    stride_vz,
    stride_vh,
    stride_vn,
    stride_vk,
    stride_oz,
    stride_oh,
    stride_om,
    stride_ok,
    seqlen_q,
    seqlen_k,
    BLOCK_M: tl.constexpr,
    BLOCK_N: tl.constexpr,
    HEAD_DIM: tl.constexpr,
    CAUSAL: tl.constexpr,
):
    start_m = tl.program_id(0)
    off_hz = tl.program_id(1)
    q_off = off_hz * stride_qh
    k_off = off_hz * stride_kh
    v_off = off_hz * stride_vh
    offs_m = start_m * BLOCK_M + tl.arange(0, BLOCK_M)
    offs_d = tl.arange(0, HEAD_DIM)
    offs_n = tl.arange(0, BLOCK_N)
    q_ptrs = Q + q_off + offs_m[:, None] * stride_qm + offs_d[None, :] * stride_qk
    k_ptrs = K + k_off + offs_d[:, None] * stride_kk + offs_n[None, :] * stride_kn
    v_ptrs = V + v_off + offs_n[:, None] * stride_vn + offs_d[None, :] * stride_vk
    m_i = tl.full([BLOCK_M], float("-inf"), dtype=tl.float32)
    l_i = tl.zeros([BLOCK_M], dtype=tl.float32) + 1.0
    acc = tl.zeros([BLOCK_M, HEAD_DIM], dtype=tl.float32)
    q = tl.load(q_ptrs)
    acc, l_i, m_i = _attn_fwd_inner(
        acc,
        l_i,
        m_i,
        q,
        k_ptrs,
        v_ptrs,
        sm_scale,
        stride_kn,
        stride_vn,
        start_m,
        seqlen_k,
        BLOCK_M,
        BLOCK_N,
        HEAD_DIM,
        CAUSAL,
    )
    acc = acc / l_i[:, None]
    lse = m_i + tl.math.log2(l_i) / 1.4426950408889634
    o_ptrs = (
        Out
        + off_hz * stride_oh
        + offs_m[:, None] * stride_om
        + offs_d[None, :] * stride_ok
    )
    tl.store(o_ptrs, acc.to(Out.dtype.element_ty))
    tl.store(Lse + off_hz * seqlen_q + offs_m, lse)

# config = {"BLOCK_M": 128, "BLOCK_N": 64, "HEAD_DIM": 64, "arch": "sm_100", "causal": true, "dtype": "bf16", "num_stages": 4, "num_warps": 8}
# arch = sm_100


// ===== COMPILED SASS (sm_100a) =====

	.target	sm_100a

	.elftype	@"ET_EXEC"


//--------------------- .note.nv.tkinfo           --------------------------
	.section	.note.nv.tkinfo,"",@"SHT_NOTE"
	.sectionflags	@"SHF_NOTE_NV_TKINFO"
	.tkinfo
        /*0018*/ 	.word	0x00000081
        /*0030*/ 	.string	""
        /*0030*/ 	.string	"ptxas-blackwell"
        /*0030*/ 	.string	"Cuda compilation tools, release 12.9, V12.9.86"
        /*0030*/ 	.string	"Build cuda_12.9.r12.9/compiler.36037853_0"
        /*0030*/ 	.string	"-v  -suppress-debug-info  -lineinfo  -arch sm_100a "



//--------------------- .note.nv.cuver            --------------------------
	.section	.note.nv.cuver,"",@"SHT_NOTE"
	.sectionflags	@"SHF_NOTE_NV_CUVER"
        /*0018*/ 	.short	0x0001
        /*001a*/ 	.short	0x0064
        /*001c*/ 	.short	0x0001
        /*001e*/ 	.short	0x0000
        /*0020*/ 	.short	0x0001
        /*0022*/ 	.short	0x0000


//--------------------- .nv.info                  --------------------------
	.section	.nv.info,"",@"SHT_CUDA_INFO"
	.align	4


	//----- nvinfo : EIATTR_REGCOUNT
	.align		4
        /*0000*/ 	.byte	0x04, 0x2f
        /*0002*/ 	.short	(.L_5 - .L_4)
	.align		4
.L_4:
        /*0004*/ 	.word	index@(attn_fwd)
        /*0008*/ 	.word	0x0000009a


	//----- nvinfo : EIATTR_FRAME_SIZE
	.align		4
.L_5:
        /*000c*/ 	.byte	0x04, 0x11
        /*000e*/ 	.short	(.L_7 - .L_6)
	.align		4
.L_6:
        /*0010*/ 	.word	index@($__internal_2_$__cuda_sm10x_tcgen05_guardrail_trap_unallocated_columns_being_dealloced)
        /*0014*/ 	.word	0x00000000


	//----- nvinfo : EIATTR_FRAME_SIZE
	.align		4
.L_7:
        /*0018*/ 	.byte	0x04, 0x11
        /*001a*/ 	.short	(.L_9 - .L_8)
	.align		4
.L_8:
        /*001c*/ 	.word	index@($__internal_1_$__cuda_sm10x_tcgen05_guardrail_trap_phase_invalid_during_alloc)
        /*0020*/ 	.word	0x00000000


	//----- nvinfo : EIATTR_FRAME_SIZE
	.align		4
.L_9:
        /*0024*/ 	.byte	0x04, 0x11
        /*0026*/ 	.short	(.L_11 - .L_10)
	.align		4
.L_10:
        /*0028*/ 	.word	index@($__internal_0_$__cuda_sm10x_tcgen05_guardrail_trap_col_being_dealloced_not_returned_by_alloc)
        /*002c*/ 	.word	0x00000000


	//----- nvinfo : EIATTR_FRAME_SIZE
	.align		4
.L_11:
        /*0030*/ 	.byte	0x04, 0x11
        /*0032*/ 	.short	(.L_13 - .L_12)
	.align		4
.L_12:
        /*0034*/ 	.word	index@(attn_fwd)
        /*0038*/ 	.word	0x00000000


	//----- nvinfo : EIATTR_MIN_STACK_SIZE
	.align		4
.L_13:
        /*003c*/ 	.byte	0x04, 0x12
        /*003e*/ 	.short	(.L_15 - .L_14)
	.align		4
.L_14:
        /*0040*/ 	.word	index@(attn_fwd)
        /*0044*/ 	.word	0x00000000
.L_15:


//--------------------- .nv.info.attn_fwd         --------------------------
	.section	.nv.info.attn_fwd,"",@"SHT_CUDA_INFO"
	.sectionflags	@""
	.align	4


	//----- nvinfo : EIATTR_CUDA_API_VERSION
	.align		4
        /*0000*/ 	.byte	0x04, 0x37
        /*0002*/ 	.short	(.L_17 - .L_16)
.L_16:
        /*0004*/ 	.word	0x00000081


	//----- nvinfo : EIATTR_KPARAM_INFO
	.align		4
.L_17:
        /*0008*/ 	.byte	0x04, 0x17
        /*000a*/ 	.short	(.L_19 - .L_18)
.L_18:
        /*000c*/ 	.word	0x00000000
        /*0010*/ 	.short	0x0019
        /*0012*/ 	.short	0x0080
        /*0014*/ 	.byte	0x00, 0xf4, 0x21, 0x00


	//----- nvinfo : EIATTR_KPARAM_INFO
	.align		4
.L_19:
        /*0018*/ 	.byte	0x04, 0x17
        /*001a*/ 	.short	(.L_21 - .L_20)
.L_20:
        /*001c*/ 	.word	0x00000000
        /*0020*/ 	.short	0x0018
        /*0022*/ 	.short	0x0078
        /*0024*/ 	.byte	0x00, 0xf4, 0x21, 0x00


	//----- nvinfo : EIATTR_KPARAM_INFO
	.align		4
.L_21:
        /*0028*/ 	.byte	0x04, 0x17
        /*002a*/ 	.short	(.L_23 - .L_22)
.L_22:
        /*002c*/ 	.word	0x00000000
        /*0030*/ 	.short	0x0017
        /*0032*/ 	.short	0x0070
        /*0034*/ 	.byte	0x00, 0xf0, 0x11, 0x00


	//----- nvinfo : EIATTR_KPARAM_INFO
	.align		4
.L_23:
        /*0038*/ 	.byte	0x04, 0x17
        /*003a*/ 	.short	(.L_25 - .L_24)
.L_24:
        /*003c*/ 	.word	0x00000000
        /*0040*/ 	.short	0x0016
        /*0042*/ 	.short	0x006c
        /*0044*/ 	.byte	0x00, 0xf0, 0x11, 0x00


	//----- nvinfo : EIATTR_KPARAM_INFO
	.align		4
.L_25:
        /*0048*/ 	.byte	0x04, 0x17
        /*004a*/ 	.short	(.L_27 - .L_26)
.L_26:
        /*004c*/ 	.word	0x00000000
        /*0050*/ 	.short	0x0015
        /*0052*/ 	.short	0x0068
        /*0054*/ 	.byte	0x00, 0xf0, 0x11, 0x00


	//----- nvinfo : EIATTR_KPARAM_INFO
	.align		4
.L_27:
        /*0058*/ 	.byte	0x04, 0x17
        /*005a*/ 	.short	(.L_29 - .L_28)
.L_28:
        /*005c*/ 	.word	0x00000000
        /*0060*/ 	.short	0x0014
        /*0062*/ 	.short	0x0064
        /*0064*/ 	.byte	0x00, 0xf0, 0x11, 0x00


	//----- nvinfo : EIATTR_KPARAM_INFO
	.align		4
.L_29:
        /*0068*/ 	.byte	0x04, 0x17
        /*006a*/ 	.short	(.L_31 - .L_30)
.L_30:
        /*006c*/ 	.word	0x00000000
        /*0070*/ 	.short	0x0013
        /*0072*/ 	.short	0x0060
        /*0074*/ 	.byte	0x00, 0xf0, 0x11, 0x00


	//----- nvinfo : EIATTR_KPARAM_INFO
	.align		4
.L_31:
        /*0078*/ 	.byte	0x04, 0x17
        /*007a*/ 	.short	(.L_33 - .L_32)
.L_32:
        /*007c*/ 	.word	0x00000000
        /*0080*/ 	.short	0x0012
        /*0082*/ 	.short	0x005c
        /*0084*/ 	.byte	0x00, 0xf0, 0x11, 0x00


	//----- nvinfo : EIATTR_KPARAM_INFO
	.align		4
.L_33:
        /*0088*/ 	.byte	0x04, 0x17
        /*008a*/ 	.short	(.L_35 - .L_34)
.L_34:
        /*008c*/ 	.word	0x00000000
        /*0090*/ 	.short	0x0011
        /*0092*/ 	.short	0x0058
        /*0094*/ 	.byte	0x00, 0xf0, 0x11, 0x00


	//----- nvinfo : EIATTR_KPARAM_INFO
	.align		4
.L_35:
        /*0098*/ 	.byte	0x04, 0x17
        /*009a*/ 	.short	(.L_37 - .L_36)
.L_36:
        /*009c*/ 	.word	0x00000000
        /*00a0*/ 	.short	0x0010
        /*00a2*/ 	.short	0x0054
        /*00a4*/ 	.byte	0x00, 0xf0, 0x11, 0x00


	//----- nvinfo : EIATTR_KPARAM_INFO
	.align		4
.L_37:
        /*00a8*/ 	.byte	0x04, 0x17
        /*00aa*/ 	.short	(.L_39 - .L_38)
.L_38:
        /*00ac*/ 	.word	0x00000000
        /*00b0*/ 	.short	0x000f
        /*00b2*/ 	.short	0x0050
        /*00b4*/ 	.byte	0x00, 0xf0, 0x11, 0x00


	//----- nvinfo : EIATTR_KPARAM_INFO
	.align		4
.L_39:
        /*00b8*/ 	.byte	0x04, 0x17
        /*00ba*/ 	.short	(.L_41 - .L_40)
.L_40:
        /*00bc*/ 	.word	0x00000000
        /*00c0*/ 	.short	0x000e
        /*00c2*/ 	.short	0x004c
        /*00c4*/ 	.byte	0x00, 0xf0, 0x11, 0x00


	//----- nvinfo : EIATTR_KPARAM_INFO
	.align		4
.L_41:
        /*00c8*/ 	.byte	0x04, 0x17
        /*00ca*/ 	.short	(.L_43 - .L_42)
.L_42:
        /*00cc*/ 	.word	0x00000000
        /*00d0*/ 	.short	0x000d
        /*00d2*/ 	.short	0x0048
        /*00d4*/ 	.byte	0x00, 0xf0, 0x11, 0x00


	//----- nvinfo : EIATTR_KPARAM_INFO
	.align		4
.L_43:
        /*00d8*/ 	.byte	0x04, 0x17
        /*00da*/ 	.short	(.L_45 - .L_44)
.L_44:
        /*00dc*/ 	.word	0x00000000
        /*00e0*/ 	.short	0x000c
        /*00e2*/ 	.short	0x0044
        /*00e4*/ 	.byte	0x00, 0xf0, 0x11, 0x00


	//----- nvinfo : EIATTR_KPARAM_INFO
	.align		4
.L_45:
        /*00e8*/ 	.byte	0x04, 0x17
        /*00ea*/ 	.short	(.L_47 - .L_46)
.L_46:
        /*00ec*/ 	.word	0x00000000
        /*00f0*/ 	.short	0x000b
        /*00f2*/ 	.short	0x0040
        /*00f4*/ 	.byte	0x00, 0xf0, 0x11, 0x00


	//----- nvinfo : EIATTR_KPARAM_INFO
	.align		4
.L_47:
        /*00f8*/ 	.byte	0x04, 0x17
        /*00fa*/ 	.short	(.L_49 - .L_48)
.L_48:
        /*00fc*/ 	.word	0x00000000
        /*0100*/ 	.short	0x000a
        /*0102*/ 	.short	0x003c
        /*0104*/ 	.byte	0x00, 0xf0, 0x11, 0x00


	//----- nvinfo : EIATTR_KPARAM_INFO
	.align		4
.L_49:
        /*0108*/ 	.byte	0x04, 0x17
        /*010a*/ 	.short	(.L_51 - .L_50)
.L_50:
        /*010c*/ 	.word	0x00000000
        /*0110*/ 	.short	0x0009
        /*0112*/ 	.short	0x0038
        /*0114*/ 	.byte	0x00, 0xf0, 0x11, 0x00


	//----- nvinfo : EIATTR_KPARAM_INFO
	.align		4
.L_51:
        /*0118*/ 	.byte	0x04, 0x17
        /*011a*/ 	.short	(.L_53 - .L_52)
.L_52:
        /*011c*/ 	.word	0x00000000
        /*0120*/ 	.short	0x0008
        /*0122*/ 	.short	0x0034
        /*0124*/ 	.byte	0x00, 0xf0, 0x11, 0x00


	//----- nvinfo : EIATTR_KPARAM_INFO
	.align		4
.L_53:
        /*0128*/ 	.byte	0x04, 0x17
        /*012a*/ 	.short	(.L_55 - .L_54)
.L_54:
        /*012c*/ 	.word	0x00000000
        /*0130*/ 	.short	0x0007
        /*0132*/ 	.short	0x0030
        /*0134*/ 	.byte	0x00, 0xf0, 0x11, 0x00


	//----- nvinfo : EIATTR_KPARAM_INFO
	.align		4
.L_55:
        /*0138*/ 	.byte	0x04, 0x17
        /*013a*/ 	.short	(.L_57 - .L_56)
.L_56:
        /*013c*/ 	.word	0x00000000
        /*0140*/ 	.short	0x0006
        /*0142*/ 	.short	0x002c
        /*0144*/ 	.byte	0x00, 0xf0, 0x11, 0x00


	//----- nvinfo : EIATTR_KPARAM_INFO
	.align		4
.L_57:
        /*0148*/ 	.byte	0x04, 0x17
        /*014a*/ 	.short	(.L_59 - .L_58)
.L_58:
        /*014c*/ 	.word	0x00000000
        /*0150*/ 	.short	0x0005
        /*0152*/ 	.short	0x0028
        /*0154*/ 	.byte	0x00, 0xf0, 0x11, 0x00


	//----- nvinfo : EIATTR_KPARAM_INFO
	.align		4
.L_59:
        /*0158*/ 	.byte	0x04, 0x17
        /*015a*/ 	.short	(.L_61 - .L_60)
.L_60:
        /*015c*/ 	.word	0x00000000
        /*0160*/ 	.short	0x0004
        /*0162*/ 	.short	0x0020
        /*0164*/ 	.byte	0x00, 0xf4, 0x21, 0x00


	//----- nvinfo : EIATTR_KPARAM_INFO
	.align		4
.L_61:
        /*0168*/ 	.byte	0x04, 0x17
        /*016a*/ 	.short	(.L_63 - .L_62)
.L_62:
        /*016c*/ 	.word	0x00000000
        /*0170*/ 	.short	0x0003
        /*0172*/ 	.short	0x0018
        /*0174*/ 	.byte	0x00, 0xf4, 0x21, 0x00


	//----- nvinfo : EIATTR_KPARAM_INFO
	.align		4
.L_63:
        /*0178*/ 	.byte	0x04, 0x17
        /*017a*/ 	.short	(.L_65 - .L_64)
.L_64:
        /*017c*/ 	.word	0x00000000
        /*0180*/ 	.short	0x0002
        /*0182*/ 	.short	0x0010
        /*0184*/ 	.byte	0x00, 0xf4, 0x21, 0x00


	//----- nvinfo : EIATTR_KPARAM_INFO
	.align		4
.L_65:
        /*0188*/ 	.byte	0x04, 0x17
        /*018a*/ 	.short	(.L_67 - .L_66)
.L_66:
        /*018c*/ 	.word	0x00000000
        /*0190*/ 	.short	0x0001
        /*0192*/ 	.short	0x0008
        /*0194*/ 	.byte	0x00, 0xf4, 0x21, 0x00


	//----- nvinfo : EIATTR_KPARAM_INFO
	.align		4
.L_67:
        /*0198*/ 	.byte	0x04, 0x17
        /*019a*/ 	.short	(.L_69 - .L_68)
.L_68:
        /*019c*/ 	.word	0x00000000
        /*01a0*/ 	.short	0x0000
        /*01a2*/ 	.short	0x0000
        /*01a4*/ 	.byte	0x00, 0xf4, 0x21, 0x00


	//----- nvinfo : EIATTR_AT_ENTRY_FRAGMENTS
	.align		4
.L_69:
        /*01a8*/ 	.byte	0x04, 0x4f
        /*01aa*/ 	.short	(.L_71 - .L_70)


	//   ....[0]....
.L_70:
        /*01ac*/ 	.word	0x00000004


	//----- nvinfo : EIATTR_RESERVED_SMEM_USED
	.align		4
.L_71:
        /*01b0*/ 	.byte	0x01, 0x41
	.zero		2


	//----- nvinfo : EIATTR_SPARSE_MMA_MASK
	.align		4
        /*01b4*/ 	.byte	0x03, 0x50
        /*01b6*/ 	.short	0x0000


	//----- nvinfo : EIATTR_TCGEN05_1CTA_USED
	.align		4
        /*01b8*/ 	.byte	0x01, 0x51
	.zero		2


	//----- nvinfo : EIATTR_MAXREG_COUNT
	.align		4
        /*01bc*/ 	.byte	0x03, 0x1b
        /*01be*/ 	.short	0x00ff


	//----- nvinfo : EIATTR_NUM_BARRIERS
	.align		4
        /*01c0*/ 	.byte	0x02, 0x4c
        /*01c2*/ 	.byte	0x01
	.zero		1


	//----- nvinfo : EIATTR_INT_WARP_WIDE_INSTR_OFFSETS
	.align		4
        /*01c4*/ 	.byte	0x04, 0x31
        /*01c6*/ 	.short	(.L_73 - .L_72)


	//   ....[0]....
.L_72:
        /*01c8*/ 	.word	0x000012a0


	//   ....[1]....
        /*01cc*/ 	.word	0x000012c0


	//   ....[2]....
        /*01d0*/ 	.word	0x00001700


	//   ....[3]....
        /*01d4*/ 	.word	0x000017e0


	//   ....[4]....
        /*01d8*/ 	.word	0x000040b0


	//   ....[5]....
        /*01dc*/ 	.word	0x00007960


	//   ....[6]....
        /*01e0*/ 	.word	0x000079b0


	//----- nvinfo : EIATTR_COOP_GROUP_MASK_REGIDS
	.align		4
.L_73:
        /*01e4*/ 	.byte	0x04, 0x29
        /*01e6*/ 	.short	(.L_75 - .L_74)


	//   ....[0]....
.L_74:
        /*01e8*/ 	.word	0xffffffff


	//   ....[1]....
        /*01ec*/ 	.word	0xffffffff


	//   ....[2]....
        /*01f0*/ 	.word	0xffffffff


	//   ....[3]....
        /*01f4*/ 	.word	0xffffffff


	//   ....[4]....
        /*01f8*/ 	.word	0xffffffff


	//   ....[5]....
        /*01fc*/ 	.word	0xffffffff


	//   ....[6]....
        /*0200*/ 	.word	0xffffffff


	//   ....[7]....
        /*0204*/ 	.word	0xffffffff


	//----- nvinfo : EIATTR_COOP_GROUP_INSTR_OFFSETS
	.align		4
.L_75:
        /*0208*/ 	.byte	0x04, 0x28
        /*020a*/ 	.short	(.L_77 - .L_76)


	//   ....[0]....
.L_76:
        /*020c*/ 	.word	0x00000050


	//   ....[1]....
        /*0210*/ 	.word	0x00000310


	//   ....[2]....
        /*0214*/ 	.word	0x00002680


	//   ....[3]....
        /*0218*/ 	.word	0x000035d0


	//   ....[4]....
        /*021c*/ 	.word	0x00004fe0


	//   ....[5]....
        /*0220*/ 	.word	0x00005890


	//   ....[6]....
        /*0224*/ 	.word	0x000077f0


	//   ....[7]....
        /*0228*/ 	.word	0x00007a60


	//----- nvinfo : EIATTR_VRC_CTA_INIT_COUNT
	.align		4
.L_77:
        /*022c*/ 	.byte	0x02, 0x4a
        /*022e*/ 	.byte	0x80
	.zero		1


	//----- nvinfo : EIATTR_MBARRIER_INSTR_OFFSETS
	.align		4
        /*0230*/ 	.byte	0x04, 0x39
        /*0232*/ 	.short	(.L_79 - .L_78)


	//   ....[0]....
.L_78:
        /*0234*/ 	.word	0x000015d0
        /*0238*/ 	.word	0x000000ff
        /*023c*/ 	.word	0x0000a000
        /*0240*/ 	.short	0x0100
        /*0242*/ 	.byte	0x08
	.zero		1


	//   ....[1]....
        /*0244*/ 	.word	0x000017d0
        /*0248*/ 	.word	0x000000ff
        /*024c*/ 	.word	0x0000a008
        /*0250*/ 	.short	0x0100
        /*0252*/ 	.byte	0x08
	.zero		1


	//   ....[2]....
        /*0254*/ 	.word	0x00001960
        /*0258*/ 	.word	0x000000ff
        /*025c*/ 	.word	0x00006000
        /*0260*/ 	.short	0x0100
        /*0262*/ 	.byte	0x08
	.zero		1


	//   ....[3]....
        /*0264*/ 	.word	0x00001bc0
        /*0268*/ 	.word	0x000000ff
        /*026c*/ 	.word	0x00006000
        /*0270*/ 	.short	0x010a
        /*0272*/ 	.byte	0x08
	.zero		1


	//   ....[4]....
        /*0274*/ 	.word	0x00001d10
        /*0278*/ 	.word	0x000000ff
        /*027c*/ 	.word	0x00006000
        /*0280*/ 	.short	0x0108
        /*0282*/ 	.byte	0x08
	.zero		1


	//   ....[5]....
        /*0284*/ 	.word	0x000041f0
        /*0288*/ 	.word	0x000000ff
        /*028c*/ 	.word	0x0000a010
        /*0290*/ 	.short	0x0100
        /*0292*/ 	.byte	0x08
	.zero		1


	//   ....[6]....
        /*0294*/ 	.word	0x00004350
        /*0298*/ 	.word	0x000000ff
        /*029c*/ 	.word	0x0000a010
        /*02a0*/ 	.short	0x010a
        /*02a2*/ 	.byte	0x08
	.zero		1


	//   ....[7]....
        /*02a4*/ 	.word	0x000045f0
        /*02a8*/ 	.word	0x000000ff
        /*02ac*/ 	.word	0x0000a010
        /*02b0*/ 	.short	0x0108
        /*02b2*/ 	.byte	0x08
	.zero		1


	//   ....[8]....
        /*02b4*/ 	.word	0x000057b0
        /*02b8*/ 	.word	0x000000ff
        /*02bc*/ 	.word	0x00000000
        /*02c0*/ 	.short	0x010a
        /*02c2*/ 	.byte	0x20
	.zero		1


	//   ....[9]....
        /*02c4*/ 	.word	0x00006210
        /*02c8*/ 	.word	0x000000ff
        /*02cc*/ 	.word	0x00000000
        /*02d0*/ 	.short	0x010a
        /*02d2*/ 	.byte	0x20
	.zero		1


	//   ....[10]....
        /*02d4*/ 	.word	0x000062f0
        /*02d8*/ 	.word	0x000000ff
        /*02dc*/ 	.word	0x0000a000
        /*02e0*/ 	.short	0x0108
        /*02e2*/ 	.byte	0x08
	.zero		1


	//   ....[11]....
        /*02e4*/ 	.word	0x00006320
        /*02e8*/ 	.word	0x000000ff
        /*02ec*/ 	.word	0x0000a008
        /*02f0*/ 	.short	0x0108
        /*02f2*/ 	.byte	0x08
	.zero		1


	//   ....[12]....
        /*02f4*/ 	.word	0x00007a80
        /*02f8*/ 	.word	0x000000ff
        /*02fc*/ 	.word	0x00006000
        /*0300*/ 	.short	0x010a
        /*0302*/ 	.byte	0x08
	.zero		1


	//   ....[13]....
        /*0304*/ 	.word	0x00007ab0
        /*0308*/ 	.word	0x000000ff
        /*030c*/ 	.word	0x0000a010
        /*0310*/ 	.short	0x010a
        /*0312*/ 	.byte	0x08
	.zero		1


	//   ....[14]....
        /*0314*/ 	.word	0x00007ae0
        /*0318*/ 	.word	0x000000ff
        /*031c*/ 	.word	0x00000000
        /*0320*/ 	.short	0x010a
        /*0322*/ 	.byte	0x20
	.zero		1


	//   ....[15]....
        /*0324*/ 	.word	0x00007b10
        /*0328*/ 	.word	0x000000ff
        /*032c*/ 	.word	0x00000000
        /*0330*/ 	.short	0x010a
        /*0332*/ 	.byte	0x20
	.zero		1


	//----- nvinfo : EIATTR_NUM_MBARRIERS
	.align		4
.L_79:
        /*0334*/ 	.byte	0x03, 0x38
        /*0336*/ 	.short	0xffff


	//----- nvinfo : EIATTR_EXIT_INSTR_OFFSETS
	.align		4
        /*0338*/ 	.byte	0x04, 0x1c
        /*033a*/ 	.short	(.L_81 - .L_80)


	//   ....[0]....
.L_80:
        /*033c*/ 	.word	0x00007a70


	//----- nvinfo : EIATTR_REQNTID
	.align		4
.L_81:
        /*0340*/ 	.byte	0x04, 0x10
        /*0342*/ 	.short	(.L_83 - .L_82)
.L_82:
        /*0344*/ 	.word	0x00000100
        /*0348*/ 	.word	0x00000001
        /*034c*/ 	.word	0x00000001


	//----- nvinfo : EIATTR_CRS_STACK_SIZE
	.align		4
.L_83:
        /*0350*/ 	.byte	0x04, 0x1e
        /*0352*/ 	.short	(.L_85 - .L_84)
.L_84:
        /*0354*/ 	.word	0x00000000


	//----- nvinfo : EIATTR_CBANK_PARAM_SIZE
	.align		4
.L_85:
        /*0358*/ 	.byte	0x03, 0x19
        /*035a*/ 	.short	0x0088


	//----- nvinfo : EIATTR_PARAM_CBANK
	.align		4
        /*035c*/ 	.byte	0x04, 0x0a
        /*035e*/ 	.short	(.L_87 - .L_86)
	.align		4
.L_86:
        /*0360*/ 	.word	index@(.nv.constant0.attn_fwd)
        /*0364*/ 	.short	0x0380
        /*0366*/ 	.short	0x0088


	//----- nvinfo : EIATTR_SW_WAR
	.align		4
.L_87:
        /*0368*/ 	.byte	0x04, 0x36
        /*036a*/ 	.short	(.L_89 - .L_88)
.L_88:
        /*036c*/ 	.word	0x00000008
.L_89:


//--------------------- .nv.compat                --------------------------
	.section	.nv.compat,"",@"SHT_CUDA_COMPAT_INFO"
	.align	4
        /*0000*/ 	.byte	0x02, 0x02, 0x02, 0x00, 0x02, 0x05, 0x05, 0x00, 0x02, 0x03, 0x00, 0x00, 0x02, 0x06, 0x01, 0x00


//--------------------- .nv.callgraph             --------------------------
	.section	.nv.callgraph,"",@"SHT_CUDA_CALLGRAPH"
	.align	4
	.sectionentsize	8
	.align		4
        /*0000*/ 	.word	0x00000000
	.align		4
        /*0004*/ 	.word	0xffffffff
	.align		4
        /*0008*/ 	.word	0x00000000
	.align		4
        /*000c*/ 	.word	0xfffffffe
	.align		4
        /*0010*/ 	.word	0x00000000
	.align		4
        /*0014*/ 	.word	0xfffffffd
	.align		4
        /*0018*/ 	.word	0x00000000
	.align		4
        /*001c*/ 	.word	0xfffffffc


//--------------------- .nv.constant4             --------------------------
	.section	.nv.constant4,"a",@progbits
	.align	8
	.align		8
.nv.constant4:
        /*0000*/ 	.dword	_$_str


//--------------------- .text.attn_fwd            --------------------------
	.section	.text.attn_fwd,"ax",@progbits
	.align	128
        .global         attn_fwd
        .type           attn_fwd,@function
        .size           attn_fwd,(.L_x_31 - attn_fwd)
        .other          attn_fwd,@"STO_CUDA_ENTRY STV_DEFAULT"
attn_fwd:
.text.attn_fwd:
[----:B------:R-:W0:Y:S01]  /*0000*/  LDC R1, c[0x0][0x37c] ;  /* 0x0000df00ff017b82 */ /* 0x000e220000000800 */
[----:B------:R-:W1:Y:S02]  /*0010*/  S2R R0, SR_TID.X ;  /* 0x0000000000007919 */ /* 0x000e640000002100 */
[----:B-1----:R-:W-:-:S13]  /*0020*/  ISETP.GE.U32.AND P5, PT, R0, 0x20, PT ;  /* 0x000000200000780c */ /* 0x002fda0003fa6070 */
[----:B------:R-:W-:Y:S05]  /*0030*/  @P5 BRA `(.L_x_0) ;  /* 0x0000000000b85947 */ /* 0x000fea0003800000 */
[----:B------:R-:W1:Y:S01]  /*0040*/  S2UR UR6, SR_CgaCtaId ;  /* 0x00000000000679c3 */ /* 0x000e620000008800 */
[----:B------:R-:W-:Y:S01]  /*0050*/  NOP ;  /* 0x0000000000007918 */ /* 0x000fe20000000000 */
[----:B------:R-:W-:Y:S02]  /*0060*/  UMOV UR4, 0x40 ;  /* 0x0000004000047882 */ /* 0x000fe40000000000 */
[----:B-1----:R-:W-:-:S09]  /*0070*/  ULEA UR4, UR6, UR4, 0x18 ;  /* 0x0000000406047291 */ /* 0x002fd2000f8ec0ff */
[----:B------:R-:W1:Y:S01]  /*0080*/  LDS.U8 R2, [UR4] ;  /* 0x00000004ff027984 */ /* 0x000e620008000000 */
[----:B------:R-:W-:Y:S02]  /*0090*/  UMOV UR4, 0x400 ;  /* 0x0000040000047882 */ /* 0x000fe40000000000 */
[----:B------:R-:W-:Y:S01]  /*00a0*/  ULEA UR4, UR6, UR4, 0x18 ;  /* 0x0000000406047291 */ /* 0x000fe2000f8ec0ff */
[----:B-1----:R-:W-:-:S13]  /*00b0*/  ISETP.NE.AND P0, PT, R2, RZ, PT ;  /* 0x000000ff0200720c */ /* 0x002fda0003f05270 */
[----:B------:R-:W-:Y:S05]  /*00c0*/  @P0 BRA `(.L_x_1) ;  /* 0x00000000007c0947 */ /* 0x000fea0003800000 */
[----:B------:R-:W-:-:S13]  /*00d0*/  ELECT P0, URZ, PT ;  /* 0x0000000000ff782f */ /* 0x000fda0003800000 */
[----:B------:R-:W-:Y:S05]  /*00e0*/  @!P0 BRA `(.L_x_2) ;  /* 0x0000000000848947 */ /* 0x000fea0003800000 */
[----:B------:R-:W-:Y:S01]  /*00f0*/  UMOV UR5, 0x8 ;  /* 0x0000000800057882 */ /* 0x000fe20000000000 */
[----:B------:R-:W-:Y:S02]  /*0100*/  IMAD.MOV.U32 R5, RZ, RZ, 0x1 ;  /* 0x00000001ff057424 */ /* 0x000fe400078e00ff */
[----:B------:R-:W-:Y:S02]  /*0110*/  IMAD.MOV.U32 R3, RZ, RZ, 0xff ;  /* 0x000000ffff037424 */ /* 0x000fe400078e00ff */
[----:B------:R-:W-:Y:S04]  /*0120*/  DEPBAR.LE SB1, 0x36 ;  /* 0x00009d800000791a */ /* 0x000fe80000000000 */
[----:B------:R-:W1:Y:S02]  /*0130*/  UTCATOMSWS.FIND_AND_SET.ALIGN UP0, UR5, UR5 ;  /* 0x00000005000575e3 */ /* 0x000e640008000800 */
[----:B-1----:R-:W-:-:S04]  /*0140*/  PLOP3.LUT P0, PT, PT, PT, UP0, 0x80, 0x8 ;  /* 0x000000000008781c */ /* 0x002fc80003f0f008 */
[----:B------:R-:W-:-:S04]  /*0150*/  SEL R2, RZ, 0xffffffff, !P0 ;  /* 0xffffffffff027807 */ /* 0x000fc80004000000 */
[----:B------:R-:W-:Y:S01]  /*0160*/  ISETP.NE.AND P0, PT, R2, RZ, PT ;  /* 0x000000ff0200720c */ /* 0x000fe20003f05270 */
[----:B------:R-:W-:-:S12]  /*0170*/  IMAD.U32 R2, RZ, RZ, UR5 ;  /* 0x00000005ff027e24 */ /* 0x000fd8000f8e00ff */
[----:B------:R-:W-:Y:S05]  /*0180*/  @P0 BRA `(.L_x_3) ;  /* 0x0000000000240947 */ /* 0x000fea0003800000 */
.L_x_4:
[----:B------:R-:W-:Y:S05]  /*0190*/  NANOSLEEP 0x64 ;  /* 0x000000640000795d */ /* 0x000fea0003800000 */
[----:B------:R-:W-:-:S05]  /*01a0*/  UMOV UR5, 0x8 ;  /* 0x0000000800057882 */ /* 0x000fca0000000000 */
[----:B------:R-:W-:Y:S04]  /*01b0*/  DEPBAR.LE SB1, 0x36 ;  /* 0x00009d800000791a */ /* 0x000fe80000000000 */
[----:B------:R-:W1:Y:S02]  /*01c0*/  UTCATOMSWS.FIND_AND_SET.ALIGN UP0, UR5, UR5 ;  /* 0x00000005000575e3 */ /* 0x000e640008000800 */
[----:B-1----:R-:W-:-:S04]  /*01d0*/  PLOP3.LUT P0, PT, PT, PT, UP0, 0x80, 0x8 ;  /* 0x000000000008781c */ /* 0x002fc80003f0f008 */
[----:B------:R-:W-:-:S04]  /*01e0*/  SEL R2, RZ, 0xffffffff, !P0 ;  /* 0xffffffffff027807 */ /* 0x000fc80004000000 */
[----:B------:R-:W-:Y:S01]  /*01f0*/  ISETP.NE.AND P0, PT, R2, RZ, PT ;  /* 0x000000ff0200720c */ /* 0x000fe20003f05270 */
[----:B------:R-:W-:-:S12]  /*0200*/  IMAD.U32 R2, RZ, RZ, UR5 ;  /* 0x00000005ff027e24 */ /* 0x000fd8000f8e00ff */
[----:B------:R-:W-:Y:S05]  /*0210*/  @!P0 BRA `(.L_x_4) ;  /* 0xfffffffc00dc8947 */ /* 0x000fea000383ffff */
.L_x_3:
[C---:B------:R-:W-:Y:S01]  /*0220*/  VIADD R4, R2.reuse, 0x10 ;  /* 0x0000001002047836 */ /* 0x040fe20000000000 */
[----:B------:R-:W-:Y:S01]  /*0230*/  UMOV UR5, 0x50 ;  /* 0x0000005000057882 */ /* 0x000fe20000000000 */
[----:B------:R-:W-:Y:S01]  /*0240*/  SHF.L.U32 R3, R3, R2, RZ ;  /* 0x0000000203037219 */ /* 0x000fe200000006ff */
[----:B------:R-:W-:Y:S01]  /*0250*/  ULEA UR5, UR6, UR5, 0x18 ;  /* 0x0000000506057291 */ /* 0x000fe2000f8ec0ff */
[----:B------:R-:W-:Y:S01]  /*0260*/  IMAD.SHL.U32 R2, R2, 0x20, RZ ;  /* 0x0000002002027824 */ /* 0x000fe200078e00ff */
[----:B------:R-:W-:-:S04]  /*0270*/  SHF.L.U32 R4, R5, R4, RZ ;  /* 0x0000000405047219 */ /* 0x000fc800000006ff */
[----:B------:R-:W-:-:S05]  /*0280*/  LOP3.LUT R3, R4, R3, RZ, 0xfc, !PT ;  /* 0x0000000304037212 */ /* 0x000fca00078efcff */
[----:B------:R1:W-:Y:S04]  /*0290*/  ATOMS.OR RZ, [UR5], R3 ;  /* 0x00000003ffff798c */ /* 0x0003e8000b000005 */
[----:B------:R1:W-:Y:S01]  /*02a0*/  STS [UR4], R2 ;  /* 0x00000002ff007988 */ /* 0x0003e20008000804 */
[----:B------:R-:W-:Y:S05]  /*02b0*/  BRA `(.L_x_2) ;  /* 0x0000000000107947 */ /* 0x000fea0003800000 */
.L_x_1:
[----:B------:R-:W-:Y:S01]  /*02c0*/  IMAD.MOV.U32 R3, RZ, RZ, -0x1 ;  /* 0xffffffffff037424 */ /* 0x000fe200078e00ff */
[----:B------:R-:W-:-:S04]  /*02d0*/  MOV R2, 0x300 ;  /* 0x0000030000027802 */ /* 0x000fc80000000f00 */
[----:B------:R1:W-:Y:S03]  /*02e0*/  STS [UR4], R3 ;  /* 0x00000003ff007988 */ /* 0x0003e60008000804 */
[----:B01----:R-:W-:Y:S05]  /*02f0*/  CALL.REL.NOINC `($__internal_1_$__cuda_sm10x_tcgen05_guardrail_trap_phase_invalid_during_alloc) ;  /* 0x00000078001c7944 */ /* 0x003fea0003c00000 */
.L_x_2:
[----:B------:R-:W-:Y:S05]  /*0300*/  WARPSYNC.ALL ;  /* 0x0000000000007948 */ /* 0x000fea0003800000 */
[----:B------:R-:W-:Y:S01]  /*0310*/  NOP ;  /* 0x0000000000007918 */ /* 0x000fe20000000000 */
.L_x_0:
[----:B------:R-:W2:Y:S01]  /*0320*/  S2R R37, SR_CTAID.X ;  /* 0x0000000000257919 */ /* 0x000ea20000002500 */
[----:B------:R-:W3:Y:S01]  /*0330*/  S2UR UR7, SR_CTAID.Y ;  /* 0x00000000000779c3 */ /* 0x000ee20000002600 */
[----:B------:R-:W3:Y:S01]  /*0340*/  LDCU.64 UR4, c[0x0][0x3b0] ;  /* 0x00007600ff0477ac */ /* 0x000ee20008000a00 */
[----:B------:R-:W-:Y:S01]  /*0350*/  SHF.R.U32.HI R6, RZ, 0x7, R0 ;  /* 0x00000007ff067819 */ /* 0x000fe20000011600 */
[----:B------:R-:W-:-:S03]  /*0360*/  UMOV UR8, 0x400 ;  /* 0x0000040000087882 */ /* 0x000fc60000000000 */
[----:B------:R-:W-:Y:S01]  /*0370*/  SGXT.U32 R6, R6, 0x1 ;  /* 0x000000010606781a */ /* 0x000fe20000000000 */
[----:B------:R-:W4:Y:S01]  /*0380*/  LDCU.64 UR30, c[0x0][0x358] ;  /* 0x00006b00ff1e77ac */ /* 0x000f220008000a00 */
[----:B------:R-:W1:Y:S08]  /*0390*/  S2UR UR6, SR_CgaCtaId ;  /* 0x00000000000679c3 */ /* 0x000e700000008800 */
[----:B------:R-:W0:Y:S08]  /*03a0*/  LDC R38, c[0x0][0x3b8] ;  /* 0x0000ee00ff267b82 */ /* 0x000e300000000800 */
[----:B------:R-:W0:Y:S01]  /*03b0*/  LDC.64 R18, c[0x0][0x380] ;  /* 0x0000e000ff127b82 */ /* 0x000e220000000a00 */
[----:B---3--:R-:W-:-:S04]  /*03c0*/  UIMAD UR4, UR7, UR4, URZ ;  /* 0x00000004070472a4 */ /* 0x008fc8000f8e02ff */
[----:B------:R-:W-:Y:S01]  /*03d0*/  USHF.L.U32 UR9, UR4, 0x1, URZ ;  /* 0x0000000104097899 */ /* 0x000fe200080006ff */
[----:B--2---:R-:W-:Y:S01]  /*03e0*/  IMAD.SHL.U32 R37, R37, 0x80, RZ ;  /* 0x0000008025257824 */ /* 0x004fe200078e00ff */
[----:B-1----:R-:W-:Y:S01]  /*03f0*/  ULEA UR8, UR6, UR8, 0x18 ;  /* 0x0000000806087291 */ /* 0x002fe2000f8ec0ff */
[----:B------:R-:W-:Y:S03]  /*0400*/  BAR.SYNC.DEFER_BLOCKING 0x0 ;  /* 0x0000000000007b1d */ /* 0x000fe60000010000 */
[----:B------:R-:W-:-:S05]  /*0410*/  LOP3.LUT R2, R37, 0x7f, R0, 0xf8, !PT ;  /* 0x0000007f25027812 */ /* 0x000fca00078ef800 */
[----:B------:R-:W1:Y:S01]  /*0420*/  LDC.64 R108, c[0x0][0x3c0] ;  /* 0x0000f000ff6c7b82 */ /* 0x000e620000000a00 */
[----:B------:R-:W-:Y:S01]  /*0430*/  IMAD R3, R2, UR5, RZ ;  /* 0x0000000502037c24 */ /* 0x000fe2000f8e02ff */
[----:B------:R-:W-:-:S03]  /*0440*/  UIMAD.WIDE UR4, UR4, 0x2, URZ ;  /* 0x00000002040478a5 */ /* 0x000fc6000f8e02ff */
[C---:B------:R-:W-:Y:S02]  /*0450*/  IMAD.SHL.U32 R5, R3.reuse, 0x2, RZ ;  /* 0x0000000203057824 */ /* 0x040fe400078e00ff */
[----:B------:R-:W-:Y:S01]  /*0460*/  IMAD.HI R4, R3, 0x2, RZ ;  /* 0x0000000203047827 */ /* 0x000fe200078e02ff */
[----:B------:R-:W-:Y:S01]  /*0470*/  SHF.R.U32.HI R76, RZ, 0x6, R0 ;  /* 0x00000006ff4c7819 */ /* 0x000fe20000011600 */
[----:B------:R-:W2:Y:S01]  /*0480*/  LDC.64 R40, c[0x0][0x388] ;  /* 0x0000e200ff287b82 */ /* 0x000ea20000000a00 */
[----:B0-----:R-:W-:Y:S01]  /*0490*/  IADD3 R18, P0, P1, R5, UR9, R18 ;  /* 0x0000000905127c10 */ /* 0x001fe2000f91e012 */
[----:B------:R-:W-:Y:S02]  /*04a0*/  IMAD R3, R6, R38, RZ ;  /* 0x0000002606037224 */ /* 0x000fe400078e02ff */
[----:B------:R-:W0:Y:S01]  /*04b0*/  LDCU UR4, c[0x0][0x3c8] ;  /* 0x00007900ff0477ac */ /* 0x000e220008000800 */
[----:B------:R-:W-:Y:S01]  /*04c0*/  IADD3.X R20, PT, PT, R4, UR5, R19, P0, P1 ;  /* 0x0000000504147c10 */ /* 0x000fe200087e2413 */
[C---:B------:R-:W-:Y:S01]  /*04d0*/  IMAD R7, R38.reuse, 0x2, R3 ;  /* 0x0000000226077824 */ /* 0x040fe200078e0203 */
[C---:B------:R-:W-:Y:S01]  /*04e0*/  LEA R4, P0, R3.reuse, R18, 0x1 ;  /* 0x0000001203047211 */ /* 0x040fe200078008ff */
[----:B------:R-:W3:Y:S02]  /*04f0*/  LDS R42, [UR8] ;  /* 0x00000008ff2a7984 */ /* 0x000ee40008000800 */
[C---:B------:R-:W-:Y:S01]  /*0500*/  IMAD R9, R38.reuse, 0x2, R7 ;  /* 0x0000000226097824 */ /* 0x040fe200078e0207 */
[----:B------:R-:W-:Y:S01]  /*0510*/  LEA.HI.X.SX32 R5, R3, R20, 0x1, P0 ;  /* 0x0000001403057211 */ /* 0x000fe200000f0eff */
[----:B------:R-:W-:Y:S01]  /*0520*/  BAR.SYNC.DEFER_BLOCKING 0x0 ;  /* 0x0000000000007b1d */ /* 0x000fe20000010000 */
[-C--:B------:R-:W-:Y:S01]  /*0530*/  LEA R6, P1, R7, R18.reuse, 0x1 ;  /* 0x0000001207067211 */ /* 0x080fe200078208ff */
[----:B------:R-:W-:Y:S01]  /*0540*/  IMAD R3, R38, 0x2, R9 ;  /* 0x0000000226037824 */ /* 0x000fe200078e0209 */
[----:B------:R-:W-:-:S02]  /*0550*/  LEA R8, P0, R9, R18, 0x1 ;  /* 0x0000001209087211 */ /* 0x000fc400078008ff */
[----:B------:R-:W-:Y:S01]  /*0560*/  LEA.HI.X.SX32 R7, R7, R20, 0x1, P1 ;  /* 0x0000001407077211 */ /* 0x000fe200008f0eff */
[C---:B------:R-:W-:Y:S01]  /*0570*/  IMAD R13, R38.reuse, 0x2, R3 ;  /* 0x00000002260d7824 */ /* 0x040fe200078e0203 */
[----:B------:R-:W-:Y:S02]  /*0580*/  LEA R10, P1, R3, R18, 0x1 ;  /* 0x00000012030a7211 */ /* 0x000fe400078208ff */
[-C--:B------:R-:W-:Y:S02]  /*0590*/  LEA.HI.X.SX32 R9, R9, R20.reuse, 0x1, P0 ;  /* 0x0000001409097211 */ /* 0x080fe400000f0eff */
[----:B------:R-:W-:Y:S01]  /*05a0*/  LEA.HI.X.SX32 R11, R3, R20, 0x1, P1 ;  /* 0x00000014030b7211 */ /* 0x000fe200008f0eff */
[----:B------:R-:W-:Y:S01]  /*05b0*/  IMAD R3, R38, 0x2, R13 ;  /* 0x0000000226037824 */ /* 0x000fe200078e020d */
[----:B------:R-:W-:-:S04]  /*05c0*/  LEA R12, P0, R13, R18, 0x1 ;  /* 0x000000120d0c7211 */ /* 0x000fc800078008ff */
[----:B------:R-:W-:Y:S02]  /*05d0*/  LEA.HI.X.SX32 R13, R13, R20, 0x1, P0 ;  /* 0x000000140d0d7211 */ /* 0x000fe400000f0eff */
[C---:B------:R-:W-:Y:S01]  /*05e0*/  LEA R14, P0, R3.reuse, R18, 0x1 ;  /* 0x00000012030e7211 */ /* 0x040fe200078008ff */
[----:B----4-:R4:W5:Y:S03]  /*05f0*/  LDG.E.U16 R17, desc[UR30][R4.64] ;  /* 0x0000001e04117981 */ /* 0x010966000c1e1500 */
[----:B------:R-:W-:Y:S01]  /*0600*/  LEA.HI.X.SX32 R15, R3, R20, 0x1, P0 ;  /* 0x00000014030f7211 */ /* 0x000fe200000f0eff */
[----:B------:R0:W5:Y:S04]  /*0610*/  LDG.E.U16 R19, desc[UR30][R6.64] ;  /* 0x0000001e06137981 */ /* 0x000168000c1e1500 */
[----:B------:R0:W5:Y:S01]  /*0620*/  LDG.E.U16 R21, desc[UR30][R8.64] ;  /* 0x0000001e08157981 */ /* 0x000162000c1e1500 */
[----:B----4-:R-:W-:-:S03]  /*0630*/  IMAD R5, R38, 0x2, R3 ;  /* 0x0000000226057824 */ /* 0x010fc600078e0203 */
[----:B------:R-:W5:Y:S01]  /*0640*/  LDG.E.U16 R22, desc[UR30][R10.64] ;  /* 0x0000001e0a167981 */ /* 0x000f62000c1e1500 */
[C---:B------:R-:W-:Y:S01]  /*0650*/  IMAD R3, R38.reuse, 0x2, R5 ;  /* 0x0000000226037824 */ /* 0x040fe200078e0205 */
[-C--:B------:R-:W-:Y:S02]  /*0660*/  LEA R4, P0, R5, R18.reuse, 0x1 ;  /* 0x0000001205047211 */ /* 0x080fe400078008ff */
[----:B------:R4:W5:Y:S01]  /*0670*/  LDG.E.U16 R23, desc[UR30][R12.64] ;  /* 0x0000001e0c177981 */ /* 0x000962000c1e1500 */
[C---:B------:R-:W-:Y:S01]  /*0680*/  IMAD R16, R38.reuse, 0x2, R3 ;  /* 0x0000000226107824 */ /* 0x040fe200078e0203 */
[----:B0-----:R-:W-:Y:S02]  /*0690*/  LEA R6, P1, R3, R18, 0x1 ;  /* 0x0000001203067211 */ /* 0x001fe400078208ff */
[----:B------:R0:W5:Y:S01]  /*06a0*/  LDG.E.U16 R24, desc[UR30][R14.64] ;  /* 0x0000001e0e187981 */ /* 0x000162000c1e1500 */
[-C--:B------:R-:W-:Y:S02]  /*06b0*/  LEA.HI.X.SX32 R5, R5, R20.reuse, 0x1, P0 ;  /* 0x0000001405057211 */ /* 0x080fe400000f0eff */
[----:B------:R-:W-:Y:S01]  /*06c0*/  LEA.HI.X.SX32 R7, R3, R20, 0x1, P1 ;  /* 0x0000001403077211 */ /* 0x000fe200008f0eff */
[----:B------:R-:W-:Y:S01]  /*06d0*/  IMAD R3, R38, 0x2, R16 ;  /* 0x0000000226037824 */ /* 0x000fe200078e0210 */
[C---:B------:R-:W-:Y:S01]  /*06e0*/  LEA R8, P0, R16.reuse, R18, 0x1 ;  /* 0x0000001210087211 */ /* 0x040fe200078008ff */
[----:B------:R0:W5:Y:S03]  /*06f0*/  LDG.E.U16 R25, desc[UR30][R4.64] ;  /* 0x0000001e04197981 */ /* 0x000166000c1e1500 */
[----:B------:R-:W-:Y:S01]  /*0700*/  LEA.HI.X.SX32 R9, R16, R20, 0x1, P0 ;  /* 0x0000001410097211 */ /* 0x000fe200000f0eff */
[C---:B----4-:R-:W-:Y:S01]  /*0710*/  IMAD R13, R38.reuse, 0x2, R3 ;  /* 0x00000002260d7824 */ /* 0x050fe200078e0203 */
[C---:B------:R-:W-:Y:S01]  /*0720*/  LEA R10, P0, R3.reuse, R18, 0x1 ;  /* 0x00000012030a7211 */ /* 0x040fe200078008ff */
[----:B------:R-:W5:Y:S03]  /*0730*/  LDG.E.U16 R26, desc[UR30][R6.64] ;  /* 0x0000001e061a7981 */ /* 0x000f66000c1e1500 */
[----:B------:R-:W-:Y:S01]  /*0740*/  LEA.HI.X.SX32 R11, R3, R20, 0x1, P0 ;  /* 0x00000014030b7211 */ /* 0x000fe200000f0eff */
[C---:B------:R-:W-:Y:S01]  /*0750*/  IMAD R3, R38.reuse, 0x2, R13 ;  /* 0x0000000226037824 */ /* 0x040fe200078e020d */
[-C--:B------:R-:W-:Y:S01]  /*0760*/  LEA R12, P0, R13, R18.reuse, 0x1 ;  /* 0x000000120d0c7211 */ /* 0x080fe200078008ff */
[----:B------:R4:W5:Y:S02]  /*0770*/  LDG.E.U16 R27, desc[UR30][R8.64] ;  /* 0x0000001e081b7981 */ /* 0x000964000c1e1500 */
[----:B------:R-:W-:Y:S01]  /*0780*/  IMAD R16, R38, 0x2, R3 ;  /* 0x0000000226107824 */ /* 0x000fe200078e0203 */
[----:B0-----:R-:W-:Y:S01]  /*0790*/  LEA R14, P1, R3, R18, 0x1 ;  /* 0x00000012030e7211 */ /* 0x001fe200078208ff */
[----:B------:R0:W5:Y:S01]  /*07a0*/  LDG.E.U16 R28, desc[UR30][R10.64] ;  /* 0x0000001e0a1c7981 */ /* 0x000162000c1e1500 */
[----:B------:R-:W-:-:S02]  /*07b0*/  LEA.HI.X.SX32 R13, R13, R20, 0x1, P0 ;  /* 0x000000140d0d7211 */ /* 0x000fc400000f0eff */
[----:B------:R-:W-:Y:S01]  /*07c0*/  LEA.HI.X.SX32 R15, R3, R20, 0x1, P1 ;  /* 0x00000014030f7211 */ /* 0x000fe200008f0eff */
[----:B------:R-:W-:Y:S01]  /*07d0*/  IMAD R3, R38, 0x2, R16 ;  /* 0x0000000226037824 */ /* 0x000fe200078e0210 */
[C---:B------:R-:W-:Y:S01]  /*07e0*/  LEA R4, P0, R16.reuse, R18, 0x1 ;  /* 0x0000001210047211 */ /* 0x040fe200078008ff */
[----:B------:R0:W5:Y:S03]  /*07f0*/  LDG.E.U16 R29, desc[UR30][R12.64] ;  /* 0x0000001e0c1d7981 */ /* 0x000166000c1e1500 */
[----:B------:R-:W-:Y:S01]  /*0800*/  LEA.HI.X.SX32 R5, R16, R20, 0x1, P0 ;  /* 0x0000001410057211 */ /* 0x000fe200000f0eff */
[C---:B----4-:R-:W-:Y:S01]  /*0810*/  IMAD R9, R38.reuse, 0x2, R3 ;  /* 0x0000000226097824 */ /* 0x050fe200078e0203 */
[C---:B------:R-:W-:Y:S01]  /*0820*/  LEA R6, P0, R3.reuse, R18, 0x1 ;  /* 0x0000001203067211 */ /* 0x040fe200078008ff */
[----:B------:R4:W5:Y:S03]  /*0830*/  LDG.E.U16 R30, desc[UR30][R14.64] ;  /* 0x0000001e0e1e7981 */ /* 0x000966000c1e1500 */
        /* <DEDUP_REMOVED lines=14> */
[C---:B-1----:R-:W-:Y:S01]  /*0920*/  LEA R4, P0, R3.reuse, R18, 0x1 ;  /* 0x0000001203047211 */ /* 0x042fe200078008ff */
[----:B------:R-:W5:Y:S03]  /*0930*/  LDG.E.U16 R34, desc[UR30][R10.64] ;  /* 0x0000001e0a227981 */ /* 0x000f66000c1e1500 */
[----:B------:R-:W-:Y:S01]  /*0940*/  LEA.HI.X.SX32 R5, R3, R20, 0x1, P0 ;  /* 0x0000001403057211 */ /* 0x000fe200000f0eff */
[C---:B------:R-:W-:Y:S01]  /*0950*/  IMAD R3, R38.reuse, 0x2, R15 ;  /* 0x0000000226037824 */ /* 0x040fe200078e020f */
[-C--:B0-----:R-:W-:Y:S01]  /*0960*/  LEA R6, P0, R15, R18.reuse, 0x1 ;  /* 0x000000120f067211 */ /* 0x081fe200078008ff */
[----:B------:R0:W5:Y:S02]  /*0970*/  LDG.E.U16 R35, desc[UR30][R12.64] ;  /* 0x0000001e0c237981 */ /* 0x000164000c1e1500 */
[----:B------:R-:W-:Y:S01]  /*0980*/  IMAD R16, R38, 0x2, R3 ;  /* 0x0000000226107824 */ /* 0x000fe200078e0203 */
[----:B------:R-:W-:Y:S01]  /*0990*/  LEA R14, P1, R3, R18, 0x1 ;  /* 0x00000012030e7211 */ /* 0x000fe200078208ff */
[----:B------:R1:W5:Y:S01]  /*09a0*/  LDG.E.U16 R36, desc[UR30][R4.64] ;  /* 0x0000001e04247981 */ /* 0x000362000c1e1500 */
[----:B------:R-:W-:-:S02]  /*09b0*/  LEA.HI.X.SX32 R7, R15, R20, 0x1, P0 ;  /* 0x000000140f077211 */ /* 0x000fc400000f0eff */
[----:B------:R-:W-:Y:S01]  /*09c0*/  LEA.HI.X.SX32 R15, R3, R20, 0x1, P1 ;  /* 0x00000014030f7211 */ /* 0x000fe200008f0eff */
[----:B------:R-:W-:Y:S01]  /*09d0*/  IMAD R3, R38, 0x2, R16 ;  /* 0x0000000226037824 */ /* 0x000fe200078e0210 */
[C---:B------:R-:W-:Y:S01]  /*09e0*/  LEA R8, P0, R16.reuse, R18, 0x1 ;  /* 0x0000001210087211 */ /* 0x040fe200078008ff */
[----:B------:R4:W5:Y:S03]  /*09f0*/  LDG.E.U16 R54, desc[UR30][R6.64] ;  /* 0x0000001e06367981 */ /* 0x000966000c1e1500 */
[----:B------:R-:W-:Y:S01]  /*0a00*/  LEA.HI.X.SX32 R9, R16, R20, 0x1, P0 ;  /* 0x0000001410097211 */ /* 0x000fe200000f0eff */
[C---:B0-----:R-:W-:Y:S01]  /*0a10*/  IMAD R13, R38.reuse, 0x2, R3 ;  /* 0x00000002260d7824 */ /* 0x041fe200078e0203 */
[C---:B------:R-:W-:Y:S01]  /*0a20*/  LEA R10, P0, R3.reuse, R18, 0x1 ;  /* 0x00000012030a7211 */ /* 0x040fe200078008ff */
[----:B------:R0:W5:Y:S03]  /*0a30*/  LDG.E.U16 R55, desc[UR30][R14.64] ;  /* 0x0000001e0e377981 */ /* 0x000166000c1e1500 */
[----:B------:R-:W-:Y:S01]  /*0a40*/  LEA.HI.X.SX32 R11, R3, R20, 0x1, P0 ;  /* 0x00000014030b7211 */ /* 0x000fe200000f0eff */
[C---:B------:R-:W-:Y:S01]  /*0a50*/  IMAD R3, R38.reuse, 0x2, R13 ;  /* 0x0000000226037824 */ /* 0x040fe200078e020d */
[-C--:B-1----:R-:W-:Y:S01]  /*0a60*/  LEA R4, P0, R13, R18.reuse, 0x1 ;  /* 0x000000120d047211 */ /* 0x082fe200078008ff */
[----:B------:R1:W5:Y:S02]  /*0a70*/  LDG.E.U16 R56, desc[UR30][R8.64] ;  /* 0x0000001e08387981 */ /* 0x000364000c1e1500 */
[----:B------:R-:W-:Y:S01]  /*0a80*/  IMAD R16, R38, 0x2, R3 ;  /* 0x0000000226107824 */ /* 0x000fe200078e0203 */
[----:B------:R-:W-:Y:S01]  /*0a90*/  LEA R12, P1, R3, R18, 0x1 ;  /* 0x00000012030c7211 */ /* 0x000fe200078208ff */
[----:B------:R0:W5:Y:S01]  /*0aa0*/  LDG.E.U16 R57, desc[UR30][R10.64] ;  /* 0x0000001e0a397981 */ /* 0x000162000c1e1500 */
[----:B------:R-:W-:-:S02]  /*0ab0*/  LEA.HI.X.SX32 R5, R13, R20, 0x1, P0 ;  /* 0x000000140d057211 */ /* 0x000fc400000f0eff */
[----:B------:R-:W-:Y:S01]  /*0ac0*/  LEA.HI.X.SX32 R13, R3, R20, 0x1, P1 ;  /* 0x00000014030d7211 */ /* 0x000fe200008f0eff */
[----:B------:R-:W-:Y:S01]  /*0ad0*/  IMAD R3, R38, 0x2, R16 ;  /* 0x0000000226037824 */ /* 0x000fe200078e0210 */
[C---:B----4-:R-:W-:Y:S01]  /*0ae0*/  LEA R6, P0, R16.reuse, R18, 0x1 ;  /* 0x0000001210067211 */ /* 0x050fe200078008ff */
[----:B------:R4:W5:Y:S03]  /*0af0*/  LDG.E.U16 R59, desc[UR30][R4.64] ;  /* 0x0000001e043b7981 */ /* 0x000966000c1e1500 */
[----:B------:R-:W-:Y:S01]  /*0b00*/  LEA.HI.X.SX32 R7, R16, R20, 0x1, P0 ;  /* 0x0000001410077211 */ /* 0x000fe200000f0eff */
[C---:B0-----:R-:W-:Y:S01]  /*0b10*/  IMAD R15, R38.reuse, 0x2, R3 ;  /* 0x00000002260f7824 */ /* 0x041fe200078e0203 */
[C---:B-1----:R-:W-:Y:S01]  /*0b20*/  LEA R8, P0, R3.reuse, R18, 0x1 ;  /* 0x0000001203087211 */ /* 0x042fe200078008ff */
[----:B------:R0:W5:Y:S03]  /*0b30*/  LDG.E.U16 R77, desc[UR30][R12.64] ;  /* 0x0000001e0c4d7981 */ /* 0x000166000c1e1500 */
[----:B------:R-:W-:Y:S01]  /*0b40*/  LEA.HI.X.SX32 R9, R3, R20, 0x1, P0 ;  /* 0x0000001403097211 */ /* 0x000fe200000f0eff */
[C---:B------:R-:W-:Y:S01]  /*0b50*/  IMAD R3, R38.reuse, 0x2, R15 ;  /* 0x0000000226037824 */ /* 0x040fe200078e020f */
[-C--:B------:R-:W-:Y:S01]  /*0b60*/  LEA R10, P0, R15, R18.reuse, 0x1 ;  /* 0x000000120f0a7211 */ /* 0x080fe200078008ff */
[----:B------:R1:W5:Y:S02]  /*0b70*/  LDG.E.U16 R78, desc[UR30][R6.64] ;  /* 0x0000001e064e7981 */ /* 0x000364000c1e1500 */
[----:B------:R-:W-:Y:S01]  /*0b80*/  IMAD R16, R38, 0x2, R3 ;  /* 0x0000000226107824 */ /* 0x000fe200078e0203 */
[----:B------:R-:W-:Y:S01]  /*0b90*/  LEA R14, P1, R3, R18, 0x1 ;  /* 0x00000012030e7211 */ /* 0x000fe200078208ff */
[----:B------:R1:W5:Y:S01]  /*0ba0*/  LDG.E.U16 R79, desc[UR30][R8.64] ;  /* 0x0000001e084f7981 */ /* 0x000362000c1e1500 */
[----:B------:R-:W-:-:S02]  /*0bb0*/  LEA.HI.X.SX32 R11, R15, R20, 0x1, P0 ;  /* 0x000000140f0b7211 */ /* 0x000fc400000f0eff */
[----:B------:R-:W-:Y:S01]  /*0bc0*/  LEA.HI.X.SX32 R15, R3, R20, 0x1, P1 ;  /* 0x00000014030f7211 */ /* 0x000fe200008f0eff */
[----:B------:R-:W-:Y:S01]  /*0bd0*/  IMAD R3, R38, 0x2, R16 ;  /* 0x0000000226037824 */ /* 0x000fe200078e0210 */
[----:B----4-:R-:W-:Y:S02]  /*0be0*/  LEA R4, P0, R16, R18, 0x1 ;  /* 0x0000001210047211 */ /* 0x010fe400078008ff */
[----:B------:R-:W-:Y:S01]  /*0bf0*/  SGXT.U32 R76, R76, 0x2 ;  /* 0x000000024c4c781a */ /* 0x000fe20000000000 */
[----:B0-----:R-:W-:Y:S01]  /*0c00*/  IMAD R13, R38, 0x2, R3 ;  /* 0x00000002260d7824 */ /* 0x001fe200078e0203 */
[----:B------:R-:W-:Y:S01]  /*0c10*/  LEA.HI.X.SX32 R5, R16, R20, 0x1, P0 ;  /* 0x0000001410057211 */ /* 0x000fe200000f0eff */
[----:B------:R0:W5:Y:S01]  /*0c20*/  LDG.E.U16 R11, desc[UR30][R10.64] ;  /* 0x0000001e0a0b7981 */ /* 0x000162000c1e1500 */
[-C--:B-1----:R-:W-:Y:S01]  /*0c30*/  LEA R6, P0, R3, R18.reuse, 0x1 ;  /* 0x0000001203067211 */ /* 0x082fe200078008ff */
[----:B------:R-:W-:Y:S01]  /*0c40*/  IMAD R16, R38, 0x2, R13 ;  /* 0x0000000226107824 */ /* 0x000fe200078e020d */
[----:B------:R-:W-:Y:S01]  /*0c50*/  LEA R12, P1, R13, R18, 0x1 ;  /* 0x000000120d0c7211 */ /* 0x000fe200078208ff */
[----:B------:R1:W5:Y:S01]  /*0c60*/  LDG.E.U16 R15, desc[UR30][R14.64] ;  /* 0x0000001e0e0f7981 */ /* 0x000362000c1e1500 */
[----:B------:R-:W-:-:S02]  /*0c70*/  LEA.HI.X.SX32 R7, R3, R20, 0x1, P0 ;  /* 0x0000001403077211 */ /* 0x000fc400000f0eff */
[----:B------:R-:W-:Y:S01]  /*0c80*/  LEA R8, P0, R16, R18, 0x1 ;  /* 0x0000001210087211 */ /* 0x000fe200078008ff */
[----:B------:R4:W5:Y:S01]  /*0c90*/  LDG.E.U16 R80, desc[UR30][R4.64] ;  /* 0x0000001e04507981 */ /* 0x000962000c1e1500 */
[----:B0-----:R-:W-:Y:S01]  /*0ca0*/  IMAD R10, R76, R109, RZ ;  /* 0x0000006d4c0a7224 */ /* 0x001fe200078e02ff */
[-C--:B------:R-:W-:Y:S02]  /*0cb0*/  LEA.HI.X.SX32 R13, R13, R20.reuse, 0x1, P1 ;  /* 0x000000140d0d7211 */ /* 0x080fe400008f0eff */
[----:B------:R0:W5:Y:S01]  /*0cc0*/  LDG.E.U16 R7, desc[UR30][R6.64] ;  /* 0x0000001e06077981 */ /* 0x000162000c1e1500 */
[----:B------:R-:W-:Y:S01]  /*0cd0*/  LEA.HI.X.SX32 R9, R16, R20, 0x1, P0 ;  /* 0x0000001410097211 */ /* 0x000fe200000f0eff */
[C---:B-1----:R-:W-:Y:S01]  /*0ce0*/  IMAD R14, R109.reuse, 0x4, R10 ;  /* 0x000000046d0e7824 */ /* 0x042fe200078e020a */
[----:B------:R-:W-:Y:S02]  /*0cf0*/  LOP3.LUT R58, R0, 0x3f, RZ, 0xc0, !PT ;  /* 0x0000003f003a7812 */ /* 0x000fe400078ec0ff */
[--C-:B------:R-:W-:Y:S01]  /*0d00*/  SHF.R.S32.HI R3, RZ, 0x7, R0.reuse ;  /* 0x00000007ff037819 */ /* 0x100fe20000011400 */
[----:B------:R1:W5:Y:S01]  /*0d10*/  LDG.E.U16 R13, desc[UR30][R12.64] ;  /* 0x0000001e0c0d7981 */ /* 0x000362000c1e1500 */
[----:B----4-:R-:W-:Y:S01]  /*0d20*/  SHF.R.U32.HI R4, RZ, 0x5, R0 ;  /* 0x00000005ff047819 */ /* 0x010fe20000011600 */
[----:B0-----:R-:W-:-:S02]  /*0d30*/  IMAD R6, R109, 0x4, R14 ;  /* 0x000000046d067824 */ /* 0x001fc400078e020e */
[----:B------:R0:W5:Y:S01]  /*0d40*/  LDG.E.U16 R9, desc[UR30][R8.64] ;  /* 0x0000001e08097981 */ /* 0x000162000c1e1500 */
[----:B------:R-:W-:Y:S01]  /*0d50*/  SGXT R3, R3, 0x1 ;  /* 0x000000010303781a */ /* 0x000fe20000000200 */
[----:B-1----:R-:W-:Y:S01]  /*0d60*/  IMAD.SHL.U32 R12, R58, 0x2, RZ ;  /* 0x000000023a0c7824 */ /* 0x002fe200078e00ff */
[----:B------:R-:W-:Y:S01]  /*0d70*/  R2UR UR22, R4 ;  /* 0x00000000041672ca */ /* 0x000fe200000e0000 */
[----:B------:R-:W-:Y:S02]  /*0d80*/  IMAD R4, R58, UR4, RZ ;  /* 0x000000043a047c24 */ /* 0x000fe4000f8e02ff */
[C---:B0-----:R-:W-:Y:S01]  /*0d90*/  IMAD R8, R109.reuse, 0x4, R6 ;  /* 0x000000046d087824 */ /* 0x041fe200078e0206 */
[----:B------:R-:W-:Y:S01]  /*0da0*/  LOP3.LUT R39, R12, 0x90, R3, 0x78, !PT ;  /* 0x000000900c277812 */ /* 0x000fe200078e7803 */
[----:B------:R-:W-:Y:S02]  /*0db0*/  IMAD R108, R108, UR7, RZ ;  /* 0x000000076c6c7c24 */ /* 0x000fe4000f8e02ff */
[----:B------:R-:W-:-:S02]  /*0dc0*/  IMAD R12, R109, 0x4, R8 ;  /* 0x000000046d0c7824 */ /* 0x000fc400078e0208 */
[----:B------:R-:W-:Y:S02]  /*0dd0*/  IMAD.SHL.U32 R5, R4, 0x2, RZ ;  /* 0x0000000204057824 */ /* 0x000fe400078e00ff */
[----:B------:R-:W-:Y:S02]  /*0de0*/  IMAD.SHL.U32 R3, R108, 0x2, RZ ;  /* 0x000000026c037824 */ /* 0x000fe400078e00ff */
[----:B------:R-:W-:Y:S02]  /*0df0*/  IMAD R16, R109, 0x4, R12 ;  /* 0x000000046d107824 */ /* 0x000fe400078e020c */
[----:B------:R-:W-:Y:S01]  /*0e00*/  IMAD.SHL.U32 R20, R0, 0x80, RZ ;  /* 0x0000008000147824 */ /* 0x000fe200078e00ff */
[----:B--2---:R-:W-:Y:S01]  /*0e10*/  IADD3 R5, P0, P1, R5, R40, R3 ;  /* 0x0000002805057210 */ /* 0x004fe2000791e003 */
[----:B------:R-:W-:-:S04]  /*0e20*/  IMAD.HI R4, R4, 0x2, RZ ;  /* 0x0000000204047827 */ /* 0x000fc800078e02ff */
[----:B------:R-:W-:Y:S01]  /*0e30*/  IMAD.HI R108, R108, 0x2, RZ ;  /* 0x000000026c6c7827 */ /* 0x000fe200078e02ff */
[----:B------:R-:W-:-:S03]  /*0e40*/  LOP3.LUT R82, R39, 0x2000, R20, 0xf8, !PT ;  /* 0x0000200027527812 */ /* 0x000fc600078ef814 */
[----:B------:R-:W-:Y:S01]  /*0e50*/  IMAD R18, R109, 0x4, R16 ;  /* 0x000000046d127824 */ /* 0x000fe200078e0210 */
[----:B------:R-:W-:-:S03]  /*0e60*/  IADD3.X R39, PT, PT, R4, R41, R108, P0, P1 ;  /* 0x0000002904277210 */ /* 0x000fc600007e246c */
[----:B------:R-:W-:Y:S01]  /*0e70*/  IMAD R4, R109, 0x4, R18 ;  /* 0x000000046d047824 */ /* 0x000fe200078e0212 */
[----:B------:R-:W-:-:S03]  /*0e80*/  LEA R70, P2, R6, R5, 0x1 ;  /* 0x0000000506467211 */ /* 0x000fc600078408ff */
[C---:B------:R-:W-:Y:S01]  /*0e90*/  IMAD R20, R109.reuse, 0x4, R4 ;  /* 0x000000046d147824 */ /* 0x040fe200078e0204 */
[----:B------:R-:W-:Y:S02]  /*0ea0*/  LEA R74, P0, R10, R5, 0x1 ;  /* 0x000000050a4a7211 */ /* 0x000fe400078008ff */
[----:B------:R-:W-:Y:S01]  /*0eb0*/  LEA.HI.X.SX32 R71, R6, R39, 0x1, P2 ;  /* 0x0000002706477211 */ /* 0x000fe200010f0eff */
[C---:B------:R-:W-:Y:S01]  /*0ec0*/  IMAD R6, R109.reuse, 0x4, R20 ;  /* 0x000000046d067824 */ /* 0x040fe200078e0214 */
[----:B------:R-:W-:Y:S02]  /*0ed0*/  LEA R72, P1, R14, R5, 0x1 ;  /* 0x000000050e487211 */ /* 0x000fe400078208ff */
[----:B------:R-:W-:Y:S01]  /*0ee0*/  LEA.HI.X.SX32 R75, R10, R39, 0x1, P0 ;  /* 0x000000270a4b7211 */ /* 0x000fe200000f0eff */
[----:B------:R-:W-:Y:S01]  /*0ef0*/  IMAD R10, R109, 0x4, R6 ;  /* 0x000000046d0a7824 */ /* 0x000fe200078e0206 */
[----:B------:R-:W-:Y:S02]  /*0f00*/  LEA R68, P0, R8, R5, 0x1 ;  /* 0x0000000508447211 */ /* 0x000fe400078008ff */
[----:B------:R-:W-:-:S02]  /*0f10*/  LEA.HI.X.SX32 R73, R14, R39, 0x1, P1 ;  /* 0x000000270e497211 */ /* 0x000fc400008f0eff */
[----:B------:R-:W-:Y:S02]  /*0f20*/  LEA R66, P1, R12, R5, 0x1 ;  /* 0x000000050c427211 */ /* 0x000fe400078208ff */
[-C--:B------:R-:W-:Y:S01]  /*0f30*/  LEA.HI.X.SX32 R69, R8, R39.reuse, 0x1, P0 ;  /* 0x0000002708457211 */ /* 0x080fe200000f0eff */
[C---:B------:R-:W-:Y:S01]  /*0f40*/  IMAD R8, R109.reuse, 0x4, R10 ;  /* 0x000000046d087824 */ /* 0x040fe200078e020a */
[----:B------:R-:W-:Y:S02]  /*0f50*/  LEA.HI.X.SX32 R67, R12, R39, 0x1, P1 ;  /* 0x000000270c437211 */ /* 0x000fe400008f0eff */
[-C--:B------:R-:W-:Y:S01]  /*0f60*/  LEA R60, P1, R4, R5.reuse, 0x1 ;  /* 0x00000005043c7211 */ /* 0x080fe200078208ff */
[C---:B------:R-:W-:Y:S01]  /*0f70*/  IMAD R12, R109.reuse, 0x4, R8 ;  /* 0x000000046d0c7824 */ /* 0x040fe200078e0208 */
[----:B------:R-:W-:Y:S02]  /*0f80*/  LEA R64, P2, R16, R5, 0x1 ;  /* 0x0000000510407211 */ /* 0x000fe400078408ff */
[-C--:B------:R-:W-:Y:S01]  /*0f90*/  LEA.HI.X.SX32 R61, R4, R39.reuse, 0x1, P1 ;  /* 0x00000027043d7211 */ /* 0x080fe200008f0eff */
[----:B------:R-:W-:Y:S01]  /*0fa0*/  IMAD R4, R109, 0x4, R12 ;  /* 0x000000046d047824 */ /* 0x000fe200078e020c */
[----:B------:R-:W-:-:S02]  /*0fb0*/  LEA.HI.X.SX32 R65, R16, R39, 0x1, P2 ;  /* 0x0000002710417211 */ /* 0x000fc400010f0eff */
[-C--:B------:R-:W-:Y:S02]  /*0fc0*/  LEA R62, P0, R18, R5.reuse, 0x1 ;  /* 0x00000005123e7211 */ /* 0x080fe400078008ff */
[----:B------:R-:W-:Y:S01]  /*0fd0*/  LEA R52, P2, R20, R5, 0x1 ;  /* 0x0000000514347211 */ /* 0x000fe200078408ff */
[C---:B------:R-:W-:Y:S01]  /*0fe0*/  IMAD R14, R109.reuse, 0x4, R4 ;  /* 0x000000046d0e7824 */ /* 0x040fe200078e0204 */
[-C--:B------:R-:W-:Y:S02]  /*0ff0*/  LEA.HI.X.SX32 R63, R18, R39.reuse, 0x1, P0 ;  /* 0x00000027123f7211 */ /* 0x080fe400000f0eff */
[----:B------:R-:W-:Y:S01]  /*1000*/  LEA.HI.X.SX32 R53, R20, R39, 0x1, P2 ;  /* 0x0000002714357211 */ /* 0x000fe200010f0eff */
[----:B------:R-:W-:Y:S01]  /*1010*/  IMAD R3, R109, 0x4, R14 ;  /* 0x000000046d037824 */ /* 0x000fe200078e020e */
[-C--:B------:R-:W-:Y:S02]  /*1020*/  LEA R50, P0, R6, R5.reuse, 0x1 ;  /* 0x0000000506327211 */ /* 0x080fe400078008ff */
[----:B------:R-:W-:-:S02]  /*1030*/  LEA R48, P1, R10, R5, 0x1 ;  /* 0x000000050a307211 */ /* 0x000fc400078208ff */
[----:B------:R-:W-:Y:S02]  /*1040*/  LEA R46, P2, R8, R5, 0x1 ;  /* 0x00000005082e7211 */ /* 0x000fe400078408ff */
[----:B---3--:R-:W-:Y:S02]  /*1050*/  R2UR UR9, R42 ;  /* 0x000000002a0972ca */ /* 0x008fe400000e0000 */
[-C--:B------:R-:W-:Y:S02]  /*1060*/  LEA.HI.X.SX32 R51, R6, R39.reuse, 0x1, P0 ;  /* 0x0000002706337211 */ /* 0x080fe400000f0eff */
[-C--:B------:R-:W-:Y:S02]  /*1070*/  LEA.HI.X.SX32 R49, R10, R39.reuse, 0x1, P1 ;  /* 0x000000270a317211 */ /* 0x080fe400008f0eff */
[----:B------:R-:W-:Y:S02]  /*1080*/  LEA.HI.X.SX32 R47, R8, R39, 0x1, P2 ;  /* 0x00000027082f7211 */ /* 0x000fe400010f0eff */
[----:B------:R-:W-:-:S02]  /*1090*/  LEA R44, P0, R12, R5, 0x1 ;  /* 0x000000050c2c7211 */ /* 0x000fc400078008ff */
[-C--:B------:R-:W-:Y:S02]  /*10a0*/  LEA R42, P1, R4, R5.reuse, 0x1 ;  /* 0x00000005042a7211 */ /* 0x080fe400078208ff */
[-C--:B------:R-:W-:Y:S02]  /*10b0*/  LEA R40, P2, R14, R5.reuse, 0x1 ;  /* 0x000000050e287211 */ /* 0x080fe400078408ff */
[----:B------:R-:W-:Y:S02]  /*10c0*/  LEA R38, P3, R3, R5, 0x1 ;  /* 0x0000000503267211 */ /* 0x000fe400078608ff */
[-C--:B------:R-:W-:Y:S02]  /*10d0*/  LEA.HI.X.SX32 R45, R12, R39.reuse, 0x1, P0 ;  /* 0x000000270c2d7211 */ /* 0x080fe400000f0eff */
[-C--:B------:R-:W-:Y:S02]  /*10e0*/  LEA.HI.X.SX32 R43, R4, R39.reuse, 0x1, P1 ;  /* 0x00000027042b7211 */ /* 0x080fe400008f0eff */
[----:B------:R-:W-:-:S02]  /*10f0*/  LEA.HI.X.SX32 R41, R14, R39, 0x1, P2 ;  /* 0x000000270e297211 */ /* 0x000fc400010f0eff */
[----:B------:R-:W-:Y:S01]  /*1100*/  LEA.HI.X.SX32 R39, R3, R39, 0x1, P3 ;  /* 0x0000002703277211 */ /* 0x000fe200018f0eff */
[----:B------:R-:W-:Y:S06]  /*1110*/  @P5 BRA `(.L_x_5) ;  /* 0x0000000000185947 */ /* 0x000fec0003800000 */
[----:B------:R-:W-:Y:S01]  /*1120*/  ELECT P0, URZ, PT ;  /* 0x0000000000ff782f */ /* 0x000fe20003800000 */
[----:B------:R-:W-:Y:S01]  /*1130*/  IMAD.MOV.U32 R3, RZ, RZ, 0x1 ;  /* 0x00000001ff037424 */ /* 0x000fe200078e00ff */
[----:B------:R-:W-:Y:S01]  /*1140*/  UMOV UR4, 0x40 ;  /* 0x0000004000047882 */ /* 0x000fe20000000000 */
[----:B------:R-:W-:Y:S01]  /*1150*/  UVIRTCOUNT.DEALLOC.SMPOOL 0x80 ;  /* 0x000000800000784c */ /* 0x000fe20000000000 */
[----:B------:R-:W-:-:S09]  /*1160*/  ULEA UR4, UR6, UR4, 0x18 ;  /* 0x0000000406047291 */ /* 0x000fd2000f8ec0ff */
[----:B------:R0:W-:Y:S03]  /*1170*/  @P0 STS.U8 [UR4], R3 ;  /* 0x00000003ff000988 */ /* 0x0001e60008000004 */
.L_x_5:
[----:B------:R-:W-:Y:S01]  /*1180*/  USHF.L.U32 UR4, UR22, 0x15, URZ ;  /* 0x0000001516047899 */ /* 0x000fe200080006ff */
[C---:B0-----:R-:W-:Y:S01]  /*1190*/  LOP3.LUT R3, R82.reuse, 0x20, RZ, 0x3c, !PT ;  /* 0x0000002052037812 */ /* 0x041fe200078e3cff */
[----:B------:R-:W-:Y:S01]  /*11a0*/  ULOP3.LUT UR19, UR22, 0x4, URZ, 0xc0, !UPT ;  /* 0x0000000416137892 */ /* 0x000fe2000f8ec0ff */
[----:B-----5:R0:W-:Y:S01]  /*11b0*/  STS.U16 [R82+UR8], R17 ;  /* 0x0000001152007988 */ /* 0x0201e20008000408 */
[----:B------:R-:W-:Y:S01]  /*11c0*/  ULOP3.LUT UR18, UR4, 0x600000, URZ, 0xc0, !UPT ;  /* 0x0060000004127892 */ /* 0x000fe2000f8ec0ff */
[----:B------:R-:W-:Y:S01]  /*11d0*/  LOP3.LUT R4, R82, 0x40, RZ, 0x3c, !PT ;  /* 0x0000004052047812 */ /* 0x000fe200078e3cff */
[----:B------:R-:W-:Y:S01]  /*11e0*/  UMOV UR5, 0x1 ;  /* 0x0000000100057882 */ /* 0x000fe20000000000 */
[----:B------:R-:W-:Y:S01]  /*11f0*/  STS.U16 [R82+UR8+0x400], R23 ;  /* 0x0004001752007988 */ /* 0x000fe20008000408 */
[----:B------:R-:W-:Y:S01]  /*1200*/  UIADD3 UR12, UPT, UPT, UR9, UR18, URZ ;  /* 0x00000012090c7290 */ /* 0x000fe2000fffe0ff */
[----:B------:R-:W-:Y:S02]  /*1210*/  LOP3.LUT P6, RZ, R0, 0xff, RZ, 0xc0, !PT ;  /* 0x000000ff00ff7812 */ /* 0x000fe400078cc0ff */
[----:B------:R-:W-:Y:S01]  /*1220*/  STS.U16 [R82+UR8+0x800], R27 ;  /* 0x0008001b52007988 */ /* 0x000fe20008000408 */
[----:B------:R-:W-:Y:S01]  /*1230*/  ULEA UR12, UR19, UR12, 0x3 ;  /* 0x0000000c130c7291 */ /* 0x000fe2000f8e18ff */
[----:B------:R-:W-:-:S02]  /*1240*/  PRMT R5, RZ, 0x7610, R5 ;  /* 0x00007610ff057816 */ /* 0x000fc40000000005 */
[----:B------:R-:W-:Y:S01]  /*1250*/  STS.U16 [R82+UR8+0xc00], R31 ;  /* 0x000c001f52007988 */ /* 0x000fe20008000408 */
[----:B0-----:R-:W-:Y:S02]  /*1260*/  PRMT R17, RZ, 0x7610, R17 ;  /* 0x00007610ff117816 */ /* 0x001fe40000000011 */
[----:B------:R-:W-:Y:S01]  /*1270*/  PRMT R6, RZ, 0x7610, R6 ;  /* 0x00007610ff067816 */ /* 0x000fe20000000006 */
[----:B------:R-:W-:Y:S01]  /*1280*/  STS.U16 [R82+UR8+0x1000], R35 ;  /* 0x0010002352007988 */ /* 0x000fe20008000408 */
[----:B------:R-:W-:Y:S02]  /*1290*/  PRMT R8, RZ, 0x7610, R8 ;  /* 0x00007610ff087816 */ /* 0x000fe40000000008 */
[----:B------:R-:W-:Y:S01]  /*12a0*/  VOTEU.ALL UP0, P6 ;  /* 0x0000000000ff7886 */ /* 0x000fe20003000000 */
[----:B------:R-:W-:Y:S01]  /*12b0*/  STS.U16 [R82+UR8+0x1400], R56 ;  /* 0x0014003852007988 */ /* 0x000fe20008000408 */
[----:B------:R-:W-:Y:S01]  /*12c0*/  VOTEU.ALL UP1, P6 ;  /* 0x0000000000ff7886 */ /* 0x000fe20003020000 */
[----:B------:R-:W-:-:S02]  /*12d0*/  PRMT R10, RZ, 0x7610, R10 ;  /* 0x00007610ff0a7816 */ /* 0x000fc4000000000a */
[----:B------:R-:W-:Y:S01]  /*12e0*/  STS.U16 [R82+UR8+0x1800], R78 ;  /* 0x0018004e52007988 */ /* 0x000fe20008000408 */
[----:B------:R-:W-:-:S04]  /*12f0*/  @!UP0 UIADD3 UR10, UPT, UPT, -UR5, 0x100000, URZ ;  /* 0x00100000050a8890 */ /* 0x000fc8000fffe1ff */
[----:B------:R-:W-:Y:S02]  /*1300*/  @!UP0 USHF.L.U32 UR11, UR10, 0xb, URZ ;  /* 0x0000000b0a0b8899 */ /* 0x000fe400080006ff */
[----:B------:R-:W-:Y:S01]  /*1310*/  @!UP0 USHF.L.U32 UR10, UR10, 0x1, URZ ;  /* 0x000000010a0a8899 */ /* 0x000fe200080006ff */
[----:B------:R-:W-:Y:S01]  /*1320*/  PRMT R12, RZ, 0x7610, R12 ;  /* 0x00007610ff0c7816 */ /* 0x000fe2000000000c */
[----:B------:R0:W-:Y:S01]  /*1330*/  STS.U16 [R82+UR8+0x1c00], R80 ;  /* 0x001c005052007988 */ /* 0x0001e20008000408 */
[----:B------:R-:W-:Y:S02]  /*1340*/  PRMT R14, RZ, 0x7610, R14 ;  /* 0x00007610ff0e7816 */ /* 0x000fe4000000000e */
[----:B------:R-:W-:Y:S01]  /*1350*/  PRMT R16, RZ, 0x7610, R16 ;  /* 0x00007610ff107816 */ /* 0x000fe20000000010 */
[----:B------:R1:W-:Y:S01]  /*1360*/  STS.U16 [R3+UR8+0x100], R19 ;  /* 0x0001001303007988 */ /* 0x0003e20008000408 */
[----:B------:R-:W-:Y:S02]  /*1370*/  PRMT R18, RZ, 0x7610, R18 ;  /* 0x00007610ff127816 */ /* 0x000fe40000000012 */
[----:B------:R-:W-:Y:S01]  /*1380*/  PRMT R20, RZ, 0x7610, R20 ;  /* 0x00007610ff147816 */ /* 0x000fe20000000014 */
[----:B------:R-:W-:Y:S01]  /*1390*/  STS.U16 [R3+UR8+0x500], R24 ;  /* 0x0005001803007988 */ /* 0x000fe20008000408 */
[----:B0-----:R-:W-:-:S03]  /*13a0*/  LOP3.LUT R82, R82, 0x60, RZ, 0x3c, !PT ;  /* 0x0000006052527812 */ /* 0x001fc600078e3cff */
[----:B------:R-:W-:Y:S01]  /*13b0*/  STS.U16 [R3+UR8+0x900], R28 ;  /* 0x0009001c03007988 */ /* 0x000fe20008000408 */
[----:B-1----:R-:W-:-:S03]  /*13c0*/  PRMT R19, RZ, 0x7610, R19 ;  /* 0x00007610ff137816 */ /* 0x002fc60000000013 */
[----:B------:R-:W-:Y:S04]  /*13d0*/  STS.U16 [R3+UR8+0xd00], R32 ;  /* 0x000d002003007988 */ /* 0x000fe80008000408 */
[----:B------:R0:W-:Y:S04]  /*13e0*/  STS.U16 [R3+UR8+0x1100], R36 ;  /* 0x0011002403007988 */ /* 0x0001e80008000408 */
[----:B------:R-:W-:Y:S04]  /*13f0*/  STS.U16 [R3+UR8+0x1500], R57 ;  /* 0x0015003903007988 */ /* 0x000fe80008000408 */
[----:B------:R-:W-:Y:S01]  /*1400*/  STS.U16 [R3+UR8+0x1900], R79 ;  /* 0x0019004f03007988 */ /* 0x000fe20008000408 */
[----:B0-----:R-:W-:-:S03]  /*1410*/  VIADD R36, R37, 0x80 ;  /* 0x0000008025247836 */ /* 0x001fc60000000000 */
[----:B------:R0:W-:Y:S02]  /*1420*/  STS.U16 [R3+UR8+0x1d00], R7 ;  /* 0x001d000703007988 */ /* 0x0001e40008000408 */
[----:B------:R-:W-:Y:S02]  /*1430*/  ISETP.GT.AND P0, PT, R36, RZ, PT ;  /* 0x000000ff2400720c */ /* 0x000fe40003f04270 */
[----:B------:R-:W-:Y:S04]  /*1440*/  STS.U16 [R4+UR8+0x200], R21 ;  /* 0x0002001504007988 */ /* 0x000fe80008000408 */
[----:B------:R-:W-:Y:S01]  /*1450*/  STS.U16 [R4+UR8+0x600], R25 ;  /* 0x0006001904007988 */ /* 0x000fe20008000408 */
[----:B0-----:R-:W-:-:S03]  /*1460*/  PRMT R7, RZ, 0x7610, R7 ;  /* 0x00007610ff077816 */ /* 0x001fc60000000007 */
[----:B------:R-:W-:Y:S04]  /*1470*/  STS.U16 [R4+UR8+0xa00], R29 ;  /* 0x000a001d04007988 */ /* 0x000fe80008000408 */
[----:B------:R-:W-:Y:S04]  /*1480*/  STS.U16 [R4+UR8+0xe00], R33 ;  /* 0x000e002104007988 */ /* 0x000fe80008000408 */
[----:B------:R-:W-:Y:S04]  /*1490*/  STS.U16 [R4+UR8+0x1200], R54 ;  /* 0x0012003604007988 */ /* 0x000fe80008000408 */
[----:B------:R-:W-:Y:S04]  /*14a0*/  STS.U16 [R4+UR8+0x1600], R59 ;  /* 0x0016003b04007988 */ /* 0x000fe80008000408 */
[----:B------:R0:W-:Y:S04]  /*14b0*/  STS.U16 [R4+UR8+0x1a00], R11 ;  /* 0x001a000b04007988 */ /* 0x0001e80008000408 */
[----:B------:R1:W-:Y:S04]  /*14c0*/  STS.U16 [R4+UR8+0x1e00], R13 ;  /* 0x001e000d04007988 */ /* 0x0003e80008000408 */
[----:B------:R-:W-:Y:S01]  /*14d0*/  STS.U16 [R82+UR8+0x300], R22 ;  /* 0x0003001652007988 */ /* 0x000fe20008000408 */
[----:B0-----:R-:W-:-:S03]  /*14e0*/  PRMT R11, RZ, 0x7610, R11 ;  /* 0x00007610ff0b7816 */ /* 0x001fc6000000000b */
[----:B------:R-:W-:Y:S01]  /*14f0*/  STS.U16 [R82+UR8+0x700], R26 ;  /* 0x0007001a52007988 */ /* 0x000fe20008000408 */
[----:B-1----:R-:W-:-:S03]  /*1500*/  PRMT R13, RZ, 0x7610, R13 ;  /* 0x00007610ff0d7816 */ /* 0x002fc6000000000d */
[----:B------:R-:W-:Y:S04]  /*1510*/  STS.U16 [R82+UR8+0xb00], R30 ;  /* 0x000b001e52007988 */ /* 0x000fe80008000408 */
[----:B------:R-:W-:Y:S04]  /*1520*/  STS.U16 [R82+UR8+0xf00], R34 ;  /* 0x000f002252007988 */ /* 0x000fe80008000408 */
[----:B------:R-:W-:Y:S04]  /*1530*/  STS.U16 [R82+UR8+0x1300], R55 ;  /* 0x0013003752007988 */ /* 0x000fe80008000408 */
[----:B------:R-:W-:Y:S04]  /*1540*/  STS.U16 [R82+UR8+0x1700], R77 ;  /* 0x0017004d52007988 */ /* 0x000fe80008000408 */
[----:B------:R0:W-:Y:S04]  /*1550*/  STS.U16 [R82+UR8+0x1b00], R15 ;  /* 0x001b000f52007988 */ /* 0x0001e80008000408 */
[----:B------:R1:W-:Y:S01]  /*1560*/  STS.U16 [R82+UR8+0x1f00], R9 ;  /* 0x001f000952007988 */ /* 0x0003e20008000408 */
[----:B------:R-:W-:Y:S01]  /*1570*/  STTM.x32 tmem[UR12], RZ ;  /* 0x000000ff000079ed */ /* 0x000fe200082c000c */
[----:B------:R-:W2:Y:S02]  /*1580*/  FENCE.VIEW.ASYNC.T ;  /* 0x00000000000073c6 */ /* 0x000ea40000000200 */
[----:B--2---:R-:W-:Y:S01]  /*1590*/  BAR.SYNC.DEFER_BLOCKING 0x0 ;  /* 0x0000000000007b1d */ /* 0x004fe20000010000 */
[----:B0-----:R-:W-:-:S02]  /*15a0*/  PRMT R15, RZ, 0x7610, R15 ;  /* 0x00007610ff0f7816 */ /* 0x001fc4000000000f */
[----:B-1----:R-:W-:-:S03]  /*15b0*/  PRMT R9, RZ, 0x7610, R9 ;  /* 0x00007610ff097816 */ /* 0x002fc60000000009 */
[----:B------:R-:W0:Y:S02]  /*15c0*/  FENCE.VIEW.ASYNC.S ;  /* 0x00000000000073c6 */ /* 0x000e240000000000 */
[----:B0-----:R0:W1:Y:S02]  /*15d0*/  @!UP1 SYNCS.EXCH.64 URZ, [UR8+0xa000], UR10 ;  /* 0x00a0000a08ff95b2 */ /* 0x0010640008000100 */
[----:B-1----:R-:W-:Y:S06]  /*15e0*/  BAR.SYNC.DEFER_BLOCKING 0x0 ;  /* 0x0000000000007b1d */ /* 0x002fec0000010000 */
[----:B------:R-:W2:Y:S04]  /*15f0*/  @P0 LDG.E.U16 R5, desc[UR30][R74.64] ;  /* 0x0000001e4a050981 */ /* 0x000ea8000c1e1500 */
[----:B------:R-:W3:Y:S04]  /*1600*/  @P0 LDG.E.U16 R7, desc[UR30][R70.64] ;  /* 0x0000001e46070981 */ /* 0x000ee8000c1e1500 */
[----:B------:R-:W4:Y:S04]  /*1610*/  @P0 LDG.E.U16 R11, desc[UR30][R66.64] ;  /* 0x0000001e420b0981 */ /* 0x000f28000c1e1500 */
        /* <DEDUP_REMOVED lines=12> */
[----:B------:R-:W4:Y:S01]  /*16e0*/  @P0 LDG.E.U16 R20, desc[UR30][R38.64] ;  /* 0x0000001e26140981 */ /* 0x000f22000c1e1500 */
[----:B------:R-:W-:Y:S01]  /*16f0*/  LOP3.LUT R3, R0, 0xff, RZ, 0xc0, !PT ;  /* 0x000000ff00037812 */ /* 0x000fe200078ec0ff */
[----:B------:R-:W-:Y:S01]  /*1700*/  VOTEU.ALL UP1, P6 ;  /* 0x0000000000ff7886 */ /* 0x000fe20003020000 */
[----:B0-----:R-:W-:-:S04]  /*1710*/  @!UP0 UIADD3 UR10, UPT, UPT, -UR5, 0x100000, URZ ;  /* 0x00100000050a8890 */ /* 0x001fc8000fffe1ff */
[----:B------:R-:W-:Y:S02]  /*1720*/  @!UP0 USHF.L.U32 UR11, UR10, 0xb, URZ ;  /* 0x0000000b0a0b8899 */ /* 0x000fe400080006ff */
[----:B------:R-:W-:Y:S02]  /*1730*/  @!UP0 USHF.L.U32 UR10, UR10, 0x1, URZ ;  /* 0x000000010a0a8899 */ /* 0x000fe400080006ff */
[----:B------:R-:W-:Y:S01]  /*1740*/  UIADD3 UR6, UPT, UPT, UR8, 0x6000, URZ ;  /* 0x0000600008067890 */ /* 0x000fe2000fffe0ff */
[----:B------:R-:W-:Y:S01]  /*1750*/  LOP3.LUT R4, R0, 0xc0, RZ, 0xc0, !PT ;  /* 0x000000c000047812 */ /* 0x000fe200078ec0ff */
[----:B------:R-:W-:Y:S01]  /*1760*/  IMAD.SHL.U32 R54, R3, 0x2, RZ ;  /* 0x0000000203367824 */ /* 0x000fe200078e00ff */
[----:B------:R-:W-:-:S04]  /*1770*/  @!UP0 UIADD3 UR4, UPT, UPT, -UR5, 0x100000, URZ ;  /* 0x0010000005048890 */ /* 0x000fc8000fffe1ff */
[----:B------:R-:W-:Y:S02]  /*1780*/  @!UP0 USHF.L.U32 UR5, UR4, 0xb, URZ ;  /* 0x0000000b04058899 */ /* 0x000fe400080006ff */
[----:B------:R-:W-:Y:S01]  /*1790*/  @!UP0 USHF.L.U32 UR4, UR4, 0x1, URZ ;  /* 0x0000000104048899 */ /* 0x000fe200080006ff */
[----:B------:R-:W-:Y:S02]  /*17a0*/  SHF.R.U32.HI R21, RZ, 0x2, R4 ;  /* 0x00000002ff157819 */ /* 0x000fe40000011604 */
[----:B------:R-:W-:Y:S02]  /*17b0*/  ISETP.EQ.U32.AND P1, PT, RZ, UR22, P0 ;  /* 0x00000016ff007c0c */ /* 0x000fe40008722070 */
[----:B------:R-:W-:Y:S01]  /*17c0*/  LOP3.LUT R54, R54, R21, RZ, 0x3c, !PT ;  /* 0x0000001536367212 */ /* 0x000fe200078e3cff */
[----:B------:R0:W1:Y:S01]  /*17d0*/  @!UP1 SYNCS.EXCH.64 URZ, [UR8+0xa008], UR10 ;  /* 0x00a0080a08ff95b2 */ /* 0x0000620008000100 */
[----:B------:R-:W-:Y:S02]  /*17e0*/  VOTEU.ALL UP1, P6 ;  /* 0x0000000000ff7886 */ /* 0x000fe40003020000 */
[----:B------:R-:W-:Y:S01]  /*17f0*/  LOP3.LUT R55, R54, 0x40, RZ, 0x3c, !PT ;  /* 0x0000004036377812 */ /* 0x000fe200078e3cff */
[----:B0-----:R-:W-:-:S04]  /*1800*/  UIADD3 UR11, UPT, UPT, UR9, 0x40, URZ ;  /* 0x00000040090b7890 */ /* 0x001fc8000fffe0ff */
[----:B------:R-:W-:-:S04]  /*1810*/  UIADD3 UR10, UPT, UPT, UR18, UR11, URZ ;  /* 0x0000000b120a7290 */ /* 0x000fc8000fffe0ff */
[----:B------:R-:W-:Y:S01]  /*1820*/  ULEA UR10, UR19, UR10, 0x12 ;  /* 0x0000000a130a7291 */ /* 0x000fe2000f8e90ff */
[----:B--2---:R0:W-:Y:S04]  /*1830*/  STS.U16 [R54+UR8+0x4000], R5 ;  /* 0x0040000536007988 */ /* 0x0041e80008000408 */
[----:B---3--:R0:W-:Y:S04]  /*1840*/  STS.U16 [R54+UR8+0x4400], R7 ;  /* 0x0044000736007988 */ /* 0x0081e80008000408 */
[----:B----4-:R0:W-:Y:S04]  /*1850*/  STS.U16 [R54+UR8+0x4800], R11 ;  /* 0x0048000b36007988 */ /* 0x0101e80008000408 */
[----:B------:R0:W-:Y:S04]  /*1860*/  STS.U16 [R54+UR8+0x4c00], R13 ;  /* 0x004c000d36007988 */ /* 0x0001e80008000408 */
        /* <DEDUP_REMOVED lines=11> */
[----:B------:R0:W-:Y:S01]  /*1920*/  STS.U16 [R55+UR8+0x5e00], R20 ;  /* 0x005e001437007988 */ /* 0x0001e20008000408 */
[----:B-1----:R1:W-:Y:S06]  /*1930*/  MEMBAR.ALL.CTA ;  /* 0x0000000000007992 */ /* 0x0023ec0000008000 */
[----:B-1----:R-:W-:Y:S04]  /*1940*/  FENCE.VIEW.ASYNC.S ;  /* 0x00000000000073c6 */ /* 0x002fe80000000000 */
[----:B------:R-:W1:Y:S02]  /*1950*/  FENCE.VIEW.ASYNC.S ;  /* 0x00000000000073c6 */ /* 0x000e640000000000 */
[----:B-1----:R0:W1:Y:S02]  /*1960*/  @!UP1 SYNCS.EXCH.64 URZ, [UR8+0x6000], UR4 ;  /* 0x0060000408ff95b2 */ /* 0x0020640008000100 */
[----:B-1----:R-:W-:Y:S06]  /*1970*/  BAR.SYNC.DEFER_BLOCKING 0x0 ;  /* 0x0000000000007b1d */ /* 0x002fec0000010000 */
[----:B0-----:R-:W-:Y:S05]  /*1980*/  @!P1 BRA `(.L_x_6) ;  /* 0x0000000000889947 */ /* 0x001fea0003800000 */
[----:B------:R-:W-:Y:S02]  /*1990*/  UIADD3 UR4, UPT, UPT, UR8, 0x4000, URZ ;  /* 0x0000400008047890 */ /* 0x000fe4000fffe0ff */
[----:B------:R-:W-:Y:S02]  /*19a0*/  USHF.R.U32.HI UR14, URZ, 0x4, UR8 ;  /* 0x00000004ff0e7899 */ /* 0x000fe40008011608 */
[----:B------:R-:W-:Y:S02]  /*19b0*/  USHF.R.U32.HI UR4, URZ, 0x4, UR4 ;  /* 0x00000004ff047899 */ /* 0x000fe40008011604 */
[----:B------:R-:W-:Y:S02]  /*19c0*/  USGXT.U32 UR14, UR14, 0xe ;  /* 0x0000000e0e0e789a */ /* 0x000fe40008000000 */
[----:B------:R-:W-:Y:S02]  /*19d0*/  USGXT.U32 UR16, UR4, 0xe ;  /* 0x0000000e0410789a */ /* 0x000fe40008000000 */
[----:B------:R-:W-:-:S02]  /*19e0*/  UIADD3 UR32, UP1, UPT, UR14, 0x2000080, URZ ;  /* 0x020000800e207890 */ /* 0x000fc4000ff3e0ff */
[----:B------:R-:W-:Y:S01]  /*19f0*/  UIADD3 UR34, UP2, UPT, UR16, 0x2, URZ ;  /* 0x0000000210227890 */ /* 0x000fe2000ff5e0ff */
[----:B------:R-:W-:Y:S01]  /*1a00*/  UMOV UR4, URZ ;  /* 0x000000ff00047c82 */ /* 0x000fe20008000000 */
[----:B------:R-:W-:Y:S01]  /*1a10*/  UMOV UR5, URZ ;  /* 0x000000ff00057c82 */ /* 0x000fe20008000000 */
[----:B------:R-:W-:Y:S02]  /*1a20*/  UIADD3.X UR33, UPT, UPT, UR4, 0x40004040, URZ, UP1, !UPT ;  /* 0x4000404004217890 */ /* 0x000fe40008ffe4ff */
[----:B------:R-:W-:Y:S02]  /*1a30*/  UIADD3.X UR35, UPT, UPT, UR5, 0x40004040, URZ, UP2, !UPT ;  /* 0x4000404005237890 */ /* 0x000fe400097fe4ff */
[----:B------:R-:W-:Y:S02]  /*1a40*/  ULOP3.LUT UR14, UR14, 0x2000000, URZ, 0xfc, !UPT ;  /* 0x020000000e0e7892 */ /* 0x000fe4000f8efcff */
[----:B------:R-:W-:Y:S02]  /*1a50*/  UIADD3.64 UR20, UPT, UPT, UR32, 0x80, URZ ;  /* 0x0000008020147897 */ /* 0x000fe4000fffe0ff */
[----:B------:R-:W-:-:S02]  /*1a60*/  UIADD3.64 UR24, UPT, UPT, UR34, 0x2, URZ ;  /* 0x0000000222187897 */ /* 0x000fc4000fffe0ff */
[----:B------:R-:W-:Y:S02]  /*1a70*/  UIADD3.64 UR26, UPT, UPT, UR32, 0x100, URZ ;  /* 0x00000100201a7897 */ /* 0x000fe4000fffe0ff */
[----:B------:R-:W-:Y:S01]  /*1a80*/  UIADD3.64 UR28, UPT, UPT, UR34, 0x4, URZ ;  /* 0x00000004221c7897 */ /* 0x000fe2000fffe0ff */
[----:B------:R-:W-:Y:S01]  /*1a90*/  UMOV UR36, 0x0 ;  /* 0x0000000000247882 */ /* 0x000fe20000000000 */
[----:B------:R-:W-:Y:S01]  /*1aa0*/  UMOV UR37, 0x8108490 ;  /* 0x0810849000257882 */ /* 0x000fe20000000000 */
[----:B------:R-:W-:Y:S01]  /*1ab0*/  UMOV UR15, 0x40004040 ;  /* 0x40004040000f7882 */ /* 0x000fe20000000000 */
[----:B------:R-:W-:Y:S01]  /*1ac0*/  UMOV UR17, 0x40004040 ;  /* 0x4000404000117882 */ /* 0x000fe20000000000 */
[----:B------:R-:W-:Y:S01]  /*1ad0*/  UMOV UR38, 0x0 ;  /* 0x0000000000267882 */ /* 0x000fe20000000000 */
[----:B------:R-:W-:Y:S01]  /*1ae0*/  UMOV UR39, 0x8108490 ;  /* 0x0810849000277882 */ /* 0x000fe20000000000 */
[----:B------:R-:W-:Y:S01]  /*1af0*/  UMOV UR40, 0x0 ;  /* 0x0000000000287882 */ /* 0x000fe20000000000 */
[----:B------:R-:W-:Y:S01]  /*1b00*/  UMOV UR41, 0x8108490 ;  /* 0x0810849000297882 */ /* 0x000fe20000000000 */
[----:B------:R-:W-:Y:S01]  /*1b10*/  UMOV UR4, UR6 ;  /* 0x0000000600047c82 */ /* 0x000fe20008000000 */
[----:B------:R0:W-:Y:S01]  /*1b20*/  UTCHMMA gdesc[UR14], gdesc[UR16], tmem[UR11], tmem[UR36], idesc[UR37], !UPT ;  /* 0x00ff24100e0075ea */ /* 0x0001e2000f80000b */
[----:B------:R-:W-:Y:S01]  /*1b30*/  UMOV UR42, 0x0 ;  /* 0x00000000002a7882 */ /* 0x000fe20000000000 */
[----:B------:R-:W-:Y:S01]  /*1b40*/  UMOV UR43, 0x8108490 ;  /* 0x08108490002b7882 */ /* 0x000fe20000000000 */
[----:B------:R0:W-:Y:S01]  /*1b50*/  UTCHMMA gdesc[UR32], gdesc[UR34], tmem[UR11], tmem[UR38], idesc[UR39], UPT ;  /* 0x00ff2622200075ea */ /* 0x0001e2000b80000b */
[----:B------:R-:W-:Y:S01]  /*1b60*/  UMOV UR4, UR4 ;  /* 0x0000000400047c82 */ /* 0x000fe20008000000 */
[----:B------:R0:W-:Y:S01]  /*1b70*/  UTCHMMA gdesc[UR20], gdesc[UR24], tmem[UR11], tmem[UR40], idesc[UR41], UPT ;  /* 0x00ff2818140075ea */ /* 0x0001e2000b80000b */
[----:B------:R0:W-:Y:S01]  /*1b80*/  UTCHMMA gdesc[UR26], gdesc[UR28], tmem[UR11], tmem[UR42], idesc[UR43], UPT ;  /* 0x00ff2a1c1a0075ea */ /* 0x0001e2000b80000b */
[----:B------:R0:W-:Y:S01]  /*1b90*/  UTCBAR [UR4], URZ ;  /* 0x000000ff040073e9 */ /* 0x0001e200080000ff */
[----:B------:R-:W-:Y:S01]  /*1ba0*/  NOP ;  /* 0x0000000000007918 */ /* 0x000fe20000000000 */
.L_x_6:
[----:B------:R-:W-:Y:S05]  /*1bb0*/  @!P0 BRA `(.L_x_7) ;  /* 0x0000000000088947 */ /* 0x000fea0003800000 */
[----:B------:R-:W1:Y:S02]  /*1bc0*/  SYNCS.PHASECHK.TRANS64.TRYWAIT P2, [UR8+0x6000], RZ ;  /* 0x006000ffff0075a7 */ /* 0x000e640008041108 */
[----:B-1----:R-:W-:Y:S05]  /*1bd0*/  @!P2 BRA `(.L_x_8) ;  /* 0x0000005c00a8a947 */ /* 0x002fea0003800000 */
.L_x_7:
[----:B------:R-:W-:Y:S01]  /*1be0*/  BAR.SYNC.DEFER_BLOCKING 0x0 ;  /* 0x0000000000007b1d */ /* 0x000fe20000010000 */
[C---:B------:R-:W-:Y:S01]  /*1bf0*/  LOP3.LUT R56, R0.reuse, 0x6f, RZ, 0xc0, !PT ;  /* 0x0000006f00387812 */ /* 0x040fe200078ec0ff */
[C---:B------:R-:W-:Y:S01]  /*1c00*/  IMAD.SHL.U32 R59, R0.reuse, 0x2, RZ ;  /* 0x00000002003b7824 */ /* 0x040fe200078e00ff */
[----:B------:R-:W-:Y:S02]  /*1c10*/  LOP3.LUT R57, R0, 0x80, RZ, 0xc0, !PT ;  /* 0x0000008000397812 */ /* 0x000fe400078ec0ff */
[----:B------:R-:W-:Y:S01]  /*1c20*/  PRMT R123, RZ, 0x7610, R123 ;  /* 0x00007610ff7b7816 */ /* 0x000fe2000000007b */
[----:B0-----:R-:W0:Y:S01]  /*1c30*/  LDCU UR4, c[0x0][0x3a8] ;  /* 0x00007500ff0477ac */ /* 0x001e220008000800 */
[----:B------:R-:W-:Y:S01]  /*1c40*/  LEA.HI R78, R57, R56, RZ, 0x1d ;  /* 0x00000038394e7211 */ /* 0x000fe200078fe8ff */
[----:B------:R-:W-:Y:S01]  /*1c50*/  LDTM.16dp32bit_t0_t15.x32 R4, tmem[UR10] ;  /* 0x0000000a000479ee */ /* 0x000fe20008a80000 */
[----:B------:R-:W0:Y:S01]  /*1c60*/  LDTM.16dp32bit_t16_t31.x32 R4, tmem[UR10+0x20] ;  /* 0x0000200a000479ee */ /* 0x000e220008aa0000 */
[----:B------:R-:W-:Y:S01]  /*1c70*/  LOP3.LUT R56, R59, 0x20, RZ, 0xc0, !PT ;  /* 0x000000203b387812 */ /* 0x000fe200078ec0ff */
[----:B------:R-:W1:Y:S01]  /*1c80*/  LDC R77, c[0x0][0x3d8] ;  /* 0x0000f600ff4d7b82 */ /* 0x000e620000000800 */
[----:B------:R-:W2:Y:S01]  /*1c90*/  LDCU.64 UR16, c[0x0][0x3d0] ;  /* 0x00007a00ff1077ac */ /* 0x000ea20008000a00 */
[----:B------:R-:W-:Y:S01]  /*1ca0*/  IMAD.IADD R57, R37, 0x1, R78 ;  /* 0x0000000125397824 */ /* 0x000fe200078e024e */
[----:B------:R-:W-:-:S02]  /*1cb0*/  LOP3.LUT R78, R56, 0x19, RZ, 0xfc, !PT ;  /* 0x00000019384e7812 */ /* 0x000fc400078efcff */
[C---:B------:R-:W-:Y:S02]  /*1cc0*/  LOP3.LUT R80, R56.reuse, 0x1a, RZ, 0xfc, !PT ;  /* 0x0000001a38507812 */ /* 0x040fe400078efcff */
[C---:B------:R-:W-:Y:S02]  /*1cd0*/  ISETP.GE.AND P2, PT, R57.reuse, R78, PT ;  /* 0x0000004e3900720c */ /* 0x040fe40003f46270 */
[C---:B------:R-:W-:Y:S02]  /*1ce0*/  ISETP.GE.AND P3, PT, R57.reuse, R80, PT ;  /* 0x000000503900720c */ /* 0x040fe40003f66270 */
[C---:B------:R-:W-:Y:S02]  /*1cf0*/  LOP3.LUT R78, R56.reuse, 0x1b, RZ, 0xfc, !PT ;  /* 0x0000001b384e7812 */ /* 0x040fe400078efcff */
[C---:B------:R-:W-:Y:S01]  /*1d00*/  LOP3.LUT R80, R56.reuse, 0x1c, RZ, 0xfc, !PT ;  /* 0x0000001c38507812 */ /* 0x040fe200078efcff */
[----:B------:R-:W3:Y:S01]  /*1d10*/  @!P6 SYNCS.CCTL.IV [UR8+0x6000] ;  /* 0x00600000ff00e9b1 */ /* 0x000ee20008000008 */
[----:B------:R-:W-:Y:S01]  /*1d20*/  ISETP.GE.AND P4, PT, R57, R78, PT ;  /* 0x0000004e3900720c */ /* 0x000fe20003f86270 */
[----:B------:R-:W-:Y:S01]  /*1d30*/  NOP ;  /* 0x0000000000007918 */ /* 0x000fe20000000000 */
[----:B------:R-:W-:Y:S01]  /*1d40*/  LOP3.LUT R78, R56, 0x2, RZ, 0xfc, !PT ;  /* 0x00000002384e7812 */ /* 0x000fe200078efcff */
[----:B--2---:R-:W-:Y:S01]  /*1d50*/  IMAD R58, R58, UR17, RZ ;  /* 0x000000113a3a7c24 */ /* 0x004fe2000f8e02ff */
[----:B------:R-:W-:Y:S01]  /*1d60*/  PRMT R125, RZ, 0x7610, R125 ;  /* 0x00007610ff7d7816 */ /* 0x000fe2000000007d */
[----:B0-----:R-:W-:Y:S01]  /*1d70*/  FMUL R30, R30, UR4 ;  /* 0x000000041e1e7c20 */ /* 0x001fe20008400000 */
[----:B------:R-:W-:Y:S01]  /*1d80*/  FMUL R29, R29, UR4 ;  /* 0x000000041d1d7c20 */ /* 0x000fe20008400000 */
[----:B------:R-:W-:Y:S01]  /*1d90*/  FMUL R31, R31, UR4 ;  /* 0x000000041f1f7c20 */ /* 0x000fe20008400000 */
[----:B------:R-:W-:Y:S01]  /*1da0*/  FMUL R4, R4, UR4 ;  /* 0x0000000404047c20 */ /* 0x000fe20008400000 */
[----:B------:R-:W-:Y:S01]  /*1db0*/  FMUL R113, R5, UR4 ;  /* 0x0000000405717c20 */ /* 0x000fe20008400000 */
[----:B------:R-:W-:Y:S01]  /*1dc0*/  FSEL R30, R30, -INF , P3 ;  /* 0xff8000001e1e7808 */ /* 0x000fe20001800000 */
[----:B------:R-:W-:Y:S01]  /*1dd0*/  FMUL R6, R6, UR4 ;  /* 0x0000000406067c20 */ /* 0x000fe20008400000 */
[----:B------:R-:W-:Y:S01]  /*1de0*/  ISETP.GE.AND P3, PT, R57, R56, PT ;  /* 0x000000383900720c */ /* 0x000fe20003f66270 */
[----:B------:R-:W-:Y:S01]  /*1df0*/  FMUL R7, R7, UR4 ;  /* 0x0000000407077c20 */ /* 0x000fe20008400000 */
[----:B------:R-:W-:Y:S01]  /*1e00*/  FSEL R29, R29, -INF , P2 ;  /* 0xff8000001d1d7808 */ /* 0x000fe20001000000 */
[----:B------:R-:W-:Y:S01]  /*1e10*/  FMUL R8, R8, UR4 ;  /* 0x0000000408087c20 */ /* 0x000fe20008400000 */
[----:B------:R-:W-:Y:S01]  /*1e20*/  FSEL R5, R31, -INF , P4 ;  /* 0xff8000001f057808 */ /* 0x000fe20002000000 */
[----:B------:R-:W-:Y:S01]  /*1e30*/  FMUL R9, R9, UR4 ;  /* 0x0000000409097c20 */ /* 0x000fe20008400000 */
[----:B------:R-:W-:Y:S01]  /*1e40*/  FSEL R110, R4, -INF , P3 ;  /* 0xff800000046e7808 */ /* 0x000fe20001800000 */
[----:B------:R-:W-:Y:S01]  /*1e50*/  FMUL R10, R10, UR4 ;  /* 0x000000040a0a7c20 */ /* 0x000fe20008400000 */
[----:B------:R-:W-:Y:S01]  /*1e60*/  ISETP.GE.AND P2, PT, R57, R80, PT ;  /* 0x000000503900720c */ /* 0x000fe20003f46270 */
[----:B------:R-:W-:Y:S01]  /*1e70*/  FMUL R11, R11, UR4 ;  /* 0x000000040b0b7c20 */ /* 0x000fe20008400000 */
[C---:B------:R-:W-:Y:S01]  /*1e80*/  ISETP.GT.AND P4, PT, R57.reuse, R56, PT ;  /* 0x000000383900720c */ /* 0x040fe20003f84270 */
[----:B------:R-:W-:Y:S01]  /*1e90*/  FMUL R12, R12, UR4 ;  /* 0x000000040c0c7c20 */ /* 0x000fe20008400000 */
[----:B------:R-:W-:Y:S01]  /*1ea0*/  ISETP.GE.AND P3, PT, R57, R78, PT ;  /* 0x0000004e3900720c */ /* 0x000fe20003f66270 */
[----:B------:R-:W-:Y:S01]  /*1eb0*/  FMUL R13, R13, UR4 ;  /* 0x000000040d0d7c20 */ /* 0x000fe20008400000 */
[----:B------:R-:W-:Y:S01]  /*1ec0*/  LOP3.LUT R80, R56, 0x3, RZ, 0xfc, !PT ;  /* 0x0000000338507812 */ /* 0x000fe200078efcff */
[----:B------:R-:W-:Y:S01]  /*1ed0*/  FMUL R14, R14, UR4 ;  /* 0x000000040e0e7c20 */ /* 0x000fe20008400000 */
[----:B------:R-:W-:Y:S01]  /*1ee0*/  LOP3.LUT R4, R56, 0x4, RZ, 0xfc, !PT ;  /* 0x0000000438047812 */ /* 0x000fe200078efcff */
[----:B------:R-:W-:Y:S01]  /*1ef0*/  FMUL R15, R15, UR4 ;  /* 0x000000040f0f7c20 */ /* 0x000fe20008400000 */
[----:B------:R-:W-:Y:S01]  /*1f00*/  FSEL R113, R113, -INF , P4 ;  /* 0xff80000071717808 */ /* 0x000fe20002000000 */
[----:B------:R-:W-:Y:S01]  /*1f10*/  FMUL R16, R16, UR4 ;  /* 0x0000000410107c20 */ /* 0x000fe20008400000 */
[----:B------:R-:W-:Y:S01]  /*1f20*/  FSEL R121, R6, -INF , P3 ;  /* 0xff80000006797808 */ /* 0x000fe20001800000 */
[----:B------:R-:W-:Y:S01]  /*1f30*/  FMUL R17, R17, UR4 ;  /* 0x0000000411117c20 */ /* 0x000fe20008400000 */
[C---:B------:R-:W-:Y:S01]  /*1f40*/  ISETP.GE.AND P4, PT, R57.reuse, R80, PT ;  /* 0x000000503900720c */ /* 0x040fe20003f86270 */
[----:B------:R-:W-:Y:S01]  /*1f50*/  FMUL R18, R18, UR4 ;  /* 0x0000000412127c20 */ /* 0x000fe20008400000 */
[----:B------:R-:W-:Y:S01]  /*1f60*/  ISETP.GE.AND P3, PT, R57, R4, PT ;  /* 0x000000043900720c */ /* 0x000fe20003f66270 */
[----:B------:R-:W-:Y:S01]  /*1f70*/  FMUL R21, R21, UR4 ;  /* 0x0000000415157c20 */ /* 0x000fe20008400000 */
[C---:B------:R-:W-:Y:S01]  /*1f80*/  LOP3.LUT R78, R56.reuse, 0x5, RZ, 0xfc, !PT ;  /* 0x00000005384e7812 */ /* 0x040fe200078efcff */
[----:B------:R-:W-:Y:S01]  /*1f90*/  FMUL R33, R33, UR4 ;  /* 0x0000000421217c20 */ /* 0x000fe20008400000 */
[----:B------:R-:W-:Y:S01]  /*1fa0*/  LOP3.LUT R4, R56, 0x6, RZ, 0xfc, !PT ;  /* 0x0000000638047812 */ /* 0x000fe200078efcff */
[----:B-1----:R-:W-:Y:S01]  /*1fb0*/  IMAD R76, R76, R77, RZ ;  /* 0x0000004d4c4c7224 */ /* 0x002fe200078e02ff */
[----:B------:R-:W-:-:S02]  /*1fc0*/  FSEL R112, R7, -INF , P4 ;  /* 0xff80000007707808 */ /* 0x000fc40002000000 */
[----:B------:R-:W-:Y:S02]  /*1fd0*/  FSEL R59, R8, -INF , P3 ;  /* 0xff800000083b7808 */ /* 0x000fe40001800000 */
[C---:B------:R-:W-:Y:S02]  /*1fe0*/  ISETP.GE.AND P4, PT, R57.reuse, R78, PT ;  /* 0x0000004e3900720c */ /* 0x040fe40003f86270 */
[----:B------:R-:W-:Y:S02]  /*1ff0*/  ISETP.GE.AND P3, PT, R57, R4, PT ;  /* 0x000000043900720c */ /* 0x000fe40003f66270 */
[----:B------:R-:W-:Y:S02]  /*2000*/  LOP3.LUT R4, R56, 0x7, RZ, 0xfc, !PT ;  /* 0x0000000738047812 */ /* 0x000fe400078efcff */
[----:B------:R-:W-:Y:S01]  /*2010*/  FSEL R116, R9, -INF , P4 ;  /* 0xff80000009747808 */ /* 0x000fe20002000000 */
[----:B------:R-:W-:Y:S01]  /*2020*/  FMUL R9, R34, UR4 ;  /* 0x0000000422097c20 */ /* 0x000fe20008400000 */
[----:B------:R-:W-:-:S02]  /*2030*/  ISETP.GE.AND P4, PT, R57, R4, PT ;  /* 0x000000043900720c */ /* 0x000fc40003f86270 */
[C---:B------:R-:W-:Y:S02]  /*2040*/  LOP3.LUT R6, R56.reuse, 0x8, RZ, 0xfc, !PT ;  /* 0x0000000838067812 */ /* 0x040fe400078efcff */
[----:B------:R-:W-:Y:S02]  /*2050*/  LOP3.LUT R4, R56, 0x9, RZ, 0xfc, !PT ;  /* 0x0000000938047812 */ /* 0x000fe400078efcff */
[----:B------:R-:W-:Y:S01]  /*2060*/  FSEL R117, R10, -INF , P3 ;  /* 0xff8000000a757808 */ /* 0x000fe20001800000 */
[----:B------:R-:W-:Y:S01]  /*2070*/  FMUL R10, R25, UR4 ;  /* 0x00000004190a7c20 */ /* 0x000fe20008400000 */
[----:B------:R-:W-:Y:S01]  /*2080*/  FSEL R31, R11, -INF , P4 ;  /* 0xff8000000b1f7808 */ /* 0x000fe20002000000 */
[----:B------:R-:W-:Y:S01]  /*2090*/  FMUL R11, R28, UR4 ;  /* 0x000000041c0b7c20 */ /* 0x000fe20008400000 */
[C---:B------:R-:W-:Y:S02]  /*20a0*/  ISETP.GE.AND P3, PT, R57.reuse, R6, PT ;  /* 0x000000063900720c */ /* 0x040fe40003f66270 */
[----:B------:R-:W-:-:S02]  /*20b0*/  ISETP.GE.AND P4, PT, R57, R4, PT ;  /* 0x000000043900720c */ /* 0x000fc40003f86270 */
[----:B------:R-:W-:Y:S02]  /*20c0*/  LOP3.LUT R4, R56, 0xa, RZ, 0xfc, !PT ;  /* 0x0000000a38047812 */ /* 0x000fe400078efcff */
[----:B------:R-:W-:Y:S02]  /*20d0*/  FSEL R118, R12, -INF , P3 ;  /* 0xff8000000c767808 */ /* 0x000fe40001800000 */
[----:B------:R-:W-:Y:S02]  /*20e0*/  ISETP.GE.AND P3, PT, R57, R4, PT ;  /* 0x000000043900720c */ /* 0x000fe40003f66270 */
[C---:B------:R-:W-:Y:S02]  /*20f0*/  LOP3.LUT R6, R56.reuse, 0xb, RZ, 0xfc, !PT ;  /* 0x0000000b38067812 */ /* 0x040fe400078efcff */
[----:B------:R-:W-:Y:S02]  /*2100*/  LOP3.LUT R4, R56, 0xc, RZ, 0xfc, !PT ;  /* 0x0000000c38047812 */ /* 0x000fe400078efcff */
        /* <DEDUP_REMOVED lines=8> */
[----:B------:R-:W-:Y:S01]  /*2190*/  LOP3.LUT R4, R56, 0xd, RZ, 0xfc, !PT ;  /* 0x0000000d38047812 */ /* 0x000fe200078efcff */
[----:B------:R-:W-:Y:S01]  /*21a0*/  IMAD.SHL.U32 R23, R58, 0x2, RZ ;  /* 0x000000023a177824 */ /* 0x000fe200078e00ff */
[----:B------:R-:W-:Y:S01]  /*21b0*/  FSEL R114, R15, -INF , P4 ;  /* 0xff8000000f727808 */ /* 0x000fe20002000000 */
[----:B------:R-:W-:Y:S01]  /*21c0*/  FMUL R15, R24, UR4 ;  /* 0x00000004180f7c20 */ /* 0x000fe20008400000 */
[----:B------:R-:W-:Y:S01]  /*21d0*/  ISETP.GE.AND P4, PT, R57, R4, PT ;  /* 0x000000043900720c */ /* 0x000fe20003f86270 */
[----:B------:R-:W-:Y:S01]  /*21e0*/  IMAD.HI R58, R58, 0x2, RZ ;  /* 0x000000023a3a7827 */ /* 0x000fe200078e02ff */
[----:B------:R-:W-:-:S02]  /*21f0*/  LOP3.LUT R6, R56, 0xe, RZ, 0xfc, !PT ;  /* 0x0000000e38067812 */ /* 0x000fc400078efcff */
[----:B------:R-:W-:Y:S02]  /*2200*/  LOP3.LUT R4, R56, 0xf, RZ, 0xfc, !PT ;  /* 0x0000000f38047812 */ /* 0x000fe400078efcff */
[----:B------:R-:W-:Y:S01]  /*2210*/  FSEL R119, R16, -INF , P3 ;  /* 0xff80000010777808 */ /* 0x000fe20001800000 */
[----:B------:R-:W-:Y:S01]  /*2220*/  FMUL R16, R22, UR4 ;  /* 0x0000000416107c20 */ /* 0x000fe20008400000 */
[----:B------:R-:W-:Y:S02]  /*2230*/  FSEL R17, R17, -INF , P4 ;  /* 0xff80000011117808 */ /* 0x000fe40002000000 */
[C---:B------:R-:W-:Y:S02]  /*2240*/  ISETP.GE.AND P3, PT, R57.reuse, R6, PT ;  /* 0x000000063900720c */ /* 0x040fe40003f66270 */
[----:B------:R-:W-:Y:S02]  /*2250*/  ISETP.GE.AND P4, PT, R57, R4, PT ;  /* 0x000000043900720c */ /* 0x000fe40003f86270 */
[----:B------:R-:W-:-:S02]  /*2260*/  LOP3.LUT R4, R56, 0x10, RZ, 0xfc, !PT ;  /* 0x0000001038047812 */ /* 0x000fc400078efcff */
[----:B------:R-:W-:Y:S02]  /*2270*/  FSEL R18, R18, -INF , P3 ;  /* 0xff80000012127808 */ /* 0x000fe40001800000 */
[----:B------:R-:W-:Y:S02]  /*2280*/  ISETP.GE.AND P3, PT, R57, R4, PT ;  /* 0x000000043900720c */ /* 0x000fe40003f66270 */
[----:B------:R-:W-:Y:S02]  /*2290*/  LOP3.LUT R4, R56, 0x12, RZ, 0xfc, !PT ;  /* 0x0000001238047812 */ /* 0x000fe400078efcff */
[----:B------:R-:W-:Y:S02]  /*22a0*/  FSEL R19, R19, -INF , P3 ;  /* 0xff80000013137808 */ /* 0x000fe40001800000 */
[----:B------:R-:W-:Y:S02]  /*22b0*/  ISETP.GE.AND P3, PT, R57, R4, PT ;  /* 0x000000043900720c */ /* 0x000fe40003f66270 */
[----:B------:R-:W-:-:S02]  /*22c0*/  FMNMX3 R4, R110, R113, R121, !PT ;  /* 0x000000716e047276 */ /* 0x000fc40007800079 */
[----:B------:R-:W-:Y:S02]  /*22d0*/  LOP3.LUT R6, R56, 0x11, RZ, 0xfc, !PT ;  /* 0x0000001138067812 */ /* 0x000fe400078efcff */
[----:B------:R-:W-:Y:S02]  /*22e0*/  FMNMX3 R4, R4, R112, R59, !PT ;  /* 0x0000007004047276 */ /* 0x000fe4000780003b */
[----:B------:R-:W-:Y:S02]  /*22f0*/  FSEL R14, R14, -INF , P4 ;  /* 0xff8000000e0e7808 */ /* 0x000fe40002000000 */
[----:B------:R-:W-:Y:S02]  /*2300*/  FMNMX3 R4, R4, R116, R117, !PT ;  /* 0x0000007404047276 */ /* 0x000fe40007800075 */
[----:B------:R-:W-:Y:S02]  /*2310*/  ISETP.GE.AND P4, PT, R57, R6, PT ;  /* 0x000000063900720c */ /* 0x000fe40003f86270 */
[----:B------:R-:W-:-:S02]  /*2320*/  FMNMX3 R4, R4, R31, R118, !PT ;  /* 0x0000001f04047276 */ /* 0x000fc40007800076 */
[----:B------:R-:W-:Y:S02]  /*2330*/  LOP3.LUT R6, R56, 0x13, RZ, 0xfc, !PT ;  /* 0x0000001338067812 */ /* 0x000fe400078efcff */
[----:B------:R-:W-:Y:S02]  /*2340*/  FSEL R21, R21, -INF , P4 ;  /* 0xff80000015157808 */ /* 0x000fe40002000000 */
[----:B------:R-:W-:Y:S02]  /*2350*/  FMNMX3 R4, R4, R12, R115, !PT ;  /* 0x0000000c04047276 */ /* 0x000fe40007800073 */
[----:B------:R-:W-:Y:S02]  /*2360*/  ISETP.GE.AND P4, PT, R57, R6, PT ;  /* 0x000000063900720c */ /* 0x000fe40003f86270 */
[C---:B------:R-:W-:Y:S02]  /*2370*/  LOP3.LUT R6, R56.reuse, 0x15, RZ, 0xfc, !PT ;  /* 0x0000001538067812 */ /* 0x040fe400078efcff */
[----:B------:R-:W-:-:S02]  /*2380*/  LOP3.LUT R8, R56, 0x14, RZ, 0xfc, !PT ;  /* 0x0000001438087812 */ /* 0x000fc400078efcff */
[----:B------:R-:W-:Y:S02]  /*2390*/  FMNMX3 R4, R4, R114, R119, !PT ;  /* 0x0000007204047276 */ /* 0x000fe40007800077 */
[----:B------:R-:W-:Y:S02]  /*23a0*/  FSEL R20, R20, -INF , P4 ;  /* 0xff80000014147808 */ /* 0x000fe40002000000 */
[C---:B------:R-:W-:Y:S02]  /*23b0*/  ISETP.GE.AND P4, PT, R57.reuse, R6, PT ;  /* 0x000000063900720c */ /* 0x040fe40003f86270 */
[----:B------:R-:W-:Y:S02]  /*23c0*/  FSEL R16, R16, -INF , P3 ;  /* 0xff80000010107808 */ /* 0x000fe40001800000 */
[----:B------:R-:W-:Y:S02]  /*23d0*/  LOP3.LUT R6, R56, 0x17, RZ, 0xfc, !PT ;  /* 0x0000001738067812 */ /* 0x000fe400078efcff */
[----:B------:R-:W-:-:S02]  /*23e0*/  ISETP.GE.AND P3, PT, R57, R8, PT ;  /* 0x000000083900720c */ /* 0x000fc40003f66270 */
[----:B------:R-:W-:Y:S02]  /*23f0*/  FMNMX3 R4, R4, R17, R18, !PT ;  /* 0x0000001104047276 */ /* 0x000fe40007800012 */
[----:B------:R-:W-:Y:S02]  /*2400*/  LOP3.LUT R8, R56, 0x16, RZ, 0xfc, !PT ;  /* 0x0000001638087812 */ /* 0x000fe400078efcff */
[----:B------:R-:W-:Y:S02]  /*2410*/  FSEL R10, R10, -INF , P4 ;  /* 0xff8000000a0a7808 */ /* 0x000fe40002000000 */
[----:B------:R-:W-:Y:S02]  /*2420*/  ISETP.GE.AND P4, PT, R57, R6, PT ;  /* 0x000000063900720c */ /* 0x000fe40003f86270 */
[----:B------:R-:W-:Y:S02]  /*2430*/  FSEL R15, R15, -INF , P3 ;  /* 0xff8000000f0f7808 */ /* 0x000fe40001800000 */
[----:B------:R-:W-:-:S02]  /*2440*/  FMNMX3 R6, R4, R14, R19, !PT ;  /* 0x0000000e04067276 */ /* 0x000fc40007800013 */
[----:B------:R-:W-:Y:S02]  /*2450*/  ISETP.GE.AND P3, PT, R57, R8, PT ;  /* 0x000000083900720c */ /* 0x000fe40003f66270 */
[----:B------:R-:W-:Y:S02]  /*2460*/  LOP3.LUT R8, R56, 0x18, RZ, 0xfc, !PT ;  /* 0x0000001838087812 */ /* 0x000fe400078efcff */
[----:B------:R-:W-:Y:S02]  /*2470*/  FMNMX3 R7, R6, R21, R16, !PT ;  /* 0x0000001506077276 */ /* 0x000fe40007800010 */
[----:B------:R-:W-:Y:S02]  /*2480*/  FSEL R13, R13, -INF , P3 ;  /* 0xff8000000d0d7808 */ /* 0x000fe40001800000 */
[----:B------:R-:W-:Y:S01]  /*2490*/  ISETP.GE.AND P3, PT, R57, R8, PT ;  /* 0x000000083900720c */ /* 0x000fe20003f66270 */
[----:B------:R-:W-:Y:S01]  /*24a0*/  FMUL R8, R27, UR4 ;  /* 0x000000041b087c20 */ /* 0x000fe20008400000 */
[----:B------:R-:W-:-:S02]  /*24b0*/  FMNMX3 R7, R7, R20, R15, !PT ;  /* 0x0000001407077276 */ /* 0x000fc4000780000f */
[----:B------:R-:W-:Y:S02]  /*24c0*/  LOP3.LUT R6, R56, 0x1e, RZ, 0xfc, !PT ;  /* 0x0000001e38067812 */ /* 0x000fe400078efcff */
[----:B------:R-:W-:Y:S02]  /*24d0*/  FSEL R8, R8, -INF , P4 ;  /* 0xff80000008087808 */ /* 0x000fe40002000000 */
[----:B------:R-:W-:Y:S02]  /*24e0*/  FSEL R11, R11, -INF , P3 ;  /* 0xff8000000b0b7808 */ /* 0x000fe40001800000 */
[----:B------:R-:W-:Y:S02]  /*24f0*/  FMNMX3 R7, R7, R10, R13, !PT ;  /* 0x0000000a07077276 */ /* 0x000fe4000780000d */
[----:B------:R-:W-:Y:S02]  /*2500*/  LOP3.LUT R4, R56, 0x1d, RZ, 0xfc, !PT ;  /* 0x0000001d38047812 */ /* 0x000fe400078efcff */
[----:B------:R-:W-:Y:S01]  /*2510*/  ISETP.GE.AND P3, PT, R57, R6, PT ;  /* 0x000000063900720c */ /* 0x000fe20003f66270 */
[----:B------:R-:W-:Y:S01]  /*2520*/  FMUL R6, R32, UR4 ;  /* 0x0000000420067c20 */ /* 0x000fe20008400000 */
[----:B------:R-:W-:-:S02]  /*2530*/  FMNMX3 R7, R7, R8, R11, !PT ;  /* 0x0000000807077276 */ /* 0x000fc4000780000b */
[----:B------:R-:W-:Y:S02]  /*2540*/  ISETP.GE.AND P4, PT, R57, R4, PT ;  /* 0x000000043900720c */ /* 0x000fe40003f86270 */
[----:B------:R-:W-:Y:S02]  /*2550*/  LOP3.LUT R4, R56, 0x1f, RZ, 0xfc, !PT ;  /* 0x0000001f38047812 */ /* 0x000fe400078efcff */
[----:B------:R-:W-:Y:S02]  /*2560*/  FSEL R6, R6, -INF , P2 ;  /* 0xff80000006067808 */ /* 0x000fe40001000000 */
[----:B------:R-:W-:Y:S01]  /*2570*/  FMNMX3 R22, R7, R29, R30, !PT ;  /* 0x0000001d07167276 */ /* 0x000fe2000780001e */
[----:B------:R-:W-:Y:S01]  /*2580*/  FMUL R7, R35, UR4 ;  /* 0x0000000423077c20 */ /* 0x000fe20008400000 */
[----:B------:R-:W-:Y:S01]  /*2590*/  ISETP.GE.AND P2, PT, R57, R4, PT ;  /* 0x000000043900720c */ /* 0x000fe20003f46270 */
[----:B------:R-:W0:Y:S01]  /*25a0*/  LDC.64 R34, c[0x0][0x390] ;  /* 0x0000e400ff227b82 */ /* 0x000e220000000a00 */
[----:B------:R-:W-:Y:S01]  /*25b0*/  FSEL R4, R33, -INF , P4 ;  /* 0xff80000021047808 */ /* 0x000fe20002000000 */
[----:B------:R-:W-:Y:S01]  /*25c0*/  UIMAD UR4, UR7, UR16, URZ ;  /* 0x00000010070472a4 */ /* 0x000fe2000f8e02ff */
[----:B------:R-:W-:-:S02]  /*25d0*/  FSEL R9, R9, -INF , P3 ;  /* 0xff80000009097808 */ /* 0x000fc40001800000 */
[----:B------:R-:W-:Y:S01]  /*25e0*/  FMNMX3 R22, R22, R5, R6, !PT ;  /* 0x0000000516167276 */ /* 0x000fe20007800006 */
[----:B------:R-:W-:Y:S01]  /*25f0*/  USHF.L.U32 UR13, UR4, 0x1, URZ ;  /* 0x00000001040d7899 */ /* 0x000fe200080006ff */
[----:B------:R-:W-:Y:S01]  /*2600*/  FSEL R7, R7, -INF , P2 ;  /* 0xff80000007077808 */ /* 0x000fe20001000000 */
[----:B------:R-:W-:Y:S01]  /*2610*/  UIMAD.WIDE UR4, UR4, 0x2, URZ ;  /* 0x00000002040478a5 */ /* 0x000fe2000f8e02ff */
[----:B------:R-:W-:Y:S02]  /*2620*/  FMNMX3 R22, R22, R4, R9, !PT ;  /* 0x0000000416167276 */ /* 0x000fe40007800009 */
[----:B------:R-:W-:Y:S02]  /*2630*/  SHF.R.U32.HI R26, RZ, 0x2, R0 ;  /* 0x00000002ff1a7819 */ /* 0x000fe40000011600 */
[----:B------:R-:W-:Y:S01]  /*2640*/  FMNMX R108, R7, R22, !PT ;  /* 0x00000016076c7209 */ /* 0x000fe20007800000 */
[----:B------:R-:W-:Y:S01]  /*2650*/  IMAD R22, R77, 0x4, R76 ;  /* 0x000000044d167824 */ /* 0x000fe200078e024c */
[----:B------:R-:W-:-:S02]  /*2660*/  LOP3.LUT R33, R26, 0x38, RZ, 0xc0, !PT ;  /* 0x000000381a217812 */ /* 0x000fc400078ec0ff */
[----:B------:R-:W-:Y:S01]  /*2670*/  PRMT R127, RZ, 0x7610, R127 ;  /* 0x00007610ff7f7816 */ /* 0x000fe2000000007f */
[----:B------:R-:W1:Y:S01]  /*2680*/  SHFL.BFLY PT, R27, R108, 0x10, 0x1f ;  /* 0x0e001f006c1b7f89 */ /* 0x000e6200000e0000 */
[----:B------:R-:W-:Y:S01]  /*2690*/  IMAD R24, R77, 0x4, R22 ;  /* 0x000000044d187824 */ /* 0x000fe200078e0216 */
[----:B------:R-:W-:Y:S02]  /*26a0*/  LOP3.LUT R33, R33, 0x1f, R0, 0xf8, !PT ;  /* 0x0000001f21217812 */ /* 0x000fe400078ef800 */
[----:B------:R-:W-:Y:S01]  /*26b0*/  PRMT R129, RZ, 0x7610, R129 ;  /* 0x00007610ff817816 */ /* 0x000fe20000000081 */
[----:B------:R-:W-:Y:S01]  /*26c0*/  IMAD R25, R77, 0x4, R24 ;  /* 0x000000044d197824 */ /* 0x000fe200078e0218 */
[----:B0-----:R-:W-:Y:S01]  /*26d0*/  IADD3 R79, P2, P3, R23, UR13, R34 ;  /* 0x0000000d174f7c10 */ /* 0x001fe2000fb5e022 */
[----:B------:R-:W-:Y:S01]  /*26e0*/  IMAD.SHL.U32 R32, R33, 0x10, RZ ;  /* 0x0000001021207824 */ /* 0x000fe200078e00ff */
[----:B------:R-:W-:Y:S01]  /*26f0*/  SHF.R.U32.HI R34, RZ, 0x1, R0 ;  /* 0x00000001ff227819 */ /* 0x000fe20000011600 */
[----:B------:R-:W-:Y:S01]  /*2700*/  IMAD R23, R77, 0x4, R25 ;  /* 0x000000044d177824 */ /* 0x000fe200078e0219 */
[----:B------:R-:W-:-:S02]  /*2710*/  IADD3.X R35, PT, PT, R58, UR5, R35, P2, P3 ;  /* 0x000000053a237c10 */ /* 0x000fc400097e6423 */
[-C--:B------:R-:W-:Y:S01]  /*2720*/  LEA R104, P3, R22, R79.reuse, 0x1 ;  /* 0x0000004f16687211 */ /* 0x080fe200078608ff */
[----:B------:R-:W-:Y:S01]  /*2730*/  IMAD R26, R77, 0x4, R23 ;  /* 0x000000044d1a7824 */ /* 0x000fe200078e0217 */
[----:B------:R-:W-:Y:S02]  /*2740*/  LEA R106, P2, R76, R79, 0x1 ;  /* 0x0000004f4c6a7211 */ /* 0x000fe400078408ff */
[----:B------:R-:W-:Y:S02]  /*2750*/  LEA.HI.X.SX32 R105, R22, R35, 0x1, P3 ;  /* 0x0000002316697211 */ /* 0x000fe400018f0eff */
[C---:B------:R-:W-:Y:S02]  /*2760*/  LEA R100, P3, R25.reuse, R79, 0x1 ;  /* 0x0000004f19647211 */ /* 0x040fe400078608ff */
[-C--:B------:R-:W-:Y:S02]  /*2770*/  LEA.HI.X.SX32 R107, R76, R35.reuse, 0x1, P2 ;  /* 0x000000234c6b7211 */ /* 0x080fe400010f0eff */
[----:B------:R-:W-:-:S02]  /*2780*/  LEA.HI.X.SX32 R101, R25, R35, 0x1, P3 ;  /* 0x0000002319657211 */ /* 0x000fc400018f0eff */
[----:B-1----:R-:W-:Y:S01]  /*2790*/  FMNMX3 R108, R108, -INF , R27, !PT ;  /* 0xff8000006c6c7876 */ /* 0x002fe2000780001b */
[----:B------:R-:W-:Y:S01]  /*27a0*/  IMAD R27, R77, 0x4, R26 ;  /* 0x000000044d1b7824 */ /* 0x000fe200078e021a */
[CC--:B------:R-:W-:Y:S02]  /*27b0*/  LEA R102, P2, R24.reuse, R79.reuse, 0x1 ;  /* 0x0000004f18667211 */ /* 0x0c0fe400078408ff */
[-C--:B------:R-:W-:Y:S01]  /*27c0*/  LEA R98, P4, R23, R79.reuse, 0x1 ;  /* 0x0000004f17627211 */ /* 0x080fe200078808ff */
[----:B------:R-:W-:Y:S01]  /*27d0*/  IMAD R28, R77, 0x4, R27 ;  /* 0x000000044d1c7824 */ /* 0x000fe200078e021b */
[----:B------:R-:W-:Y:S02]  /*27e0*/  LEA R94, P3, R27, R79, 0x1 ;  /* 0x0000004f1b5e7211 */ /* 0x000fe400078608ff */
[-C--:B------:R-:W-:Y:S01]  /*27f0*/  LEA.HI.X.SX32 R103, R24, R35.reuse, 0x1, P2 ;  /* 0x0000002318677211 */ /* 0x080fe200010f0eff */
[----:B------:R-:W-:Y:S01]  /*2800*/  IMAD R22, R77, 0x4, R28 ;  /* 0x000000044d167824 */ /* 0x000fe200078e021c */
[-C--:B------:R-:W-:Y:S01]  /*2810*/  LEA.HI.X.SX32 R95, R27, R35.reuse, 0x1, P3 ;  /* 0x000000231b5f7211 */ /* 0x080fe200018f0eff */
[----:B------:R-:W-:Y:S01]  /*2820*/  FADD R27, -R108, -INF ;  /* 0xff8000006c1b7421 */ /* 0x000fe20000000100 */
[----:B------:R-:W-:Y:S01]  /*2830*/  LOP3.LUT R33, R32, 0x1b0, RZ, 0xc0, !PT ;  /* 0x000001b020217812 */ /* 0x000fe200078ec0ff */
[----:B------:R-:W-:Y:S01]  /*2840*/  IMAD R24, R77, 0x4, R22 ;  /* 0x000000044d187824 */ /* 0x000fe200078e0216 */
[----:B------:R-:W-:Y:S01]  /*2850*/  LEA.HI.X.SX32 R99, R23, R35, 0x1, P4 ;  /* 0x0000002317637211 */ /* 0x000fe200020f0eff */
[----:B------:R-:W-:Y:S01]  /*2860*/  FMUL R27, R27, 1.4426950216293334961 ;  /* 0x3fb8aa3b1b1b7820 */ /* 0x000fe20000400000 */
[-C--:B------:R-:W-:Y:S01]  /*2870*/  LEA R96, P2, R26, R79.reuse, 0x1 ;  /* 0x0000004f1a607211 */ /* 0x080fe200078408ff */
[----:B------:R-:W-:Y:S01]  /*2880*/  IMAD R23, R77, 0x4, R24 ;  /* 0x000000044d177824 */ /* 0x000fe200078e0218 */
[----:B------:R-:W-:Y:S01]  /*2890*/  LOP3.LUT R33, R33, 0x40, R34, 0xf8, !PT ;  /* 0x0000004021217812 */ /* 0x000fe200078ef822 */
[----:B------:R-:W3:Y:S01]  /*28a0*/  MUFU.EX2 R111, R27 ;  /* 0x0000001b006f7308 */ /* 0x000ee20000000800 */
[----:B------:R-:W-:Y:S01]  /*28b0*/  LEA R92, P4, R28, R79, 0x1 ;  /* 0x0000004f1c5c7211 */ /* 0x000fe200078808ff */
[----:B------:R-:W-:Y:S01]  /*28c0*/  IMAD R25, R77, 0x4, R23 ;  /* 0x000000044d197824 */ /* 0x000fe200078e0217 */
[----:B------:R-:W-:-:S02]  /*28d0*/  LEA.HI.X.SX32 R97, R26, R35, 0x1, P2 ;  /* 0x000000231a617211 */ /* 0x000fc400010f0eff */
[----:B------:R-:W-:Y:S01]  /*28e0*/  IADD3 R58, PT, PT, R33, UR8, RZ ;  /* 0x00000008213a7c10 */ /* 0x000fe2000fffe0ff */
[----:B------:R-:W-:Y:S01]  /*28f0*/  IMAD R26, R77, 0x4, R25 ;  /* 0x000000044d1a7824 */ /* 0x000fe200078e0219 */
[----:B------:R-:W-:Y:S02]  /*2900*/  LEA R90, P2, R22, R79, 0x1 ;  /* 0x0000004f165a7211 */ /* 0x000fe400078408ff */
[----:B------:R-:W-:Y:S02]  /*2910*/  LEA.HI.X.SX32 R93, R28, R35, 0x1, P4 ;  /* 0x000000231c5d7211 */ /* 0x000fe400020f0eff */
[----:B------:R-:W-:Y:S02]  /*2920*/  LEA R86, P4, R23, R79, 0x1 ;  /* 0x0000004f17567211 */ /* 0x000fe400078808ff */
[----:B------:R-:W-:Y:S01]  /*2930*/  LEA.HI.X.SX32 R91, R22, R35, 0x1, P2 ;  /* 0x00000023165b7211 */ /* 0x000fe200010f0eff */
[----:B------:R-:W-:Y:S01]  /*2940*/  IMAD R22, R77, 0x4, R26 ;  /* 0x000000044d167824 */ /* 0x000fe200078e021a */
[C---:B------:R-:W-:Y:S01]  /*2950*/  LEA R88, P3, R24.reuse, R79, 0x1 ;  /* 0x0000004f18587211 */ /* 0x040fe200078608ff */
[----:B---3--:R-:W-:Y:S01]  /*2960*/  STSM.16.M88 [R58+0x4000], R111 ;  /* 0x0040006f3a007844 */ /* 0x008fe20000000000 */
[-C--:B------:R-:W-:Y:S01]  /*2970*/  LEA.HI.X.SX32 R87, R23, R35.reuse, 0x1, P4 ;  /* 0x0000002317577211 */ /* 0x080fe200020f0eff */
[----:B------:R-:W-:Y:S01]  /*2980*/  IMAD R23, R77, 0x4, R22 ;  /* 0x000000044d177824 */ /* 0x000fe200078e0216 */
[----:B------:R-:W-:Y:S01]  /*2990*/  LEA.HI.X.SX32 R89, R24, R35, 0x1, P3 ;  /* 0x0000002318597211 */ /* 0x000fe200018f0eff */
[----:B------:R-:W-:Y:S01]  /*29a0*/  BAR.SYNC.DEFER_BLOCKING 0x0 ;  /* 0x0000000000007b1d */ /* 0x000fe20000010000 */
[-C--:B------:R-:W-:Y:S01]  /*29b0*/  LEA R84, P2, R25, R79.reuse, 0x1 ;  /* 0x0000004f19547211 */ /* 0x080fe200078408ff */
[----:B------:R-:W-:Y:S01]  /*29c0*/  IMAD R24, R77, 0x4, R23 ;  /* 0x000000044d187824 */ /* 0x000fe200078e0217 */
[----:B------:R-:W-:-:S02]  /*29d0*/  LEA R82, P3, R26, R79, 0x1 ;  /* 0x0000004f1a527211 */ /* 0x000fc400078608ff */
[-C--:B------:R-:W-:Y:S02]  /*29e0*/  LEA.HI.X.SX32 R85, R25, R35.reuse, 0x1, P2 ;  /* 0x0000002319557211 */ /* 0x080fe400010f0eff */
[----:B------:R-:W-:Y:S02]  /*29f0*/  LEA.HI.X.SX32 R83, R26, R35, 0x1, P3 ;  /* 0x000000231a537211 */ /* 0x000fe400018f0eff */
[-C--:B------:R-:W-:Y:S02]  /*2a00*/  LEA R80, P2, R22, R79.reuse, 0x1 ;  /* 0x0000004f16507211 */ /* 0x080fe400078408ff */
[-C--:B------:R-:W-:Y:S02]  /*2a10*/  LEA R76, P3, R23, R79.reuse, 0x1 ;  /* 0x0000004f174c7211 */ /* 0x080fe400078608ff */
[----:B------:R-:W-:Y:S02]  /*2a20*/  LEA R78, P4, R24, R79, 0x1 ;  /* 0x0000004f184e7211 */ /* 0x000fe400078808ff */
[----:B------:R-:W-:-:S02]  /*2a30*/  LEA.HI.X.SX32 R81, R22, R35, 0x1, P2 ;  /* 0x0000002316517211 */ /* 0x000fc400010f0eff */
[-C--:B------:R-:W-:Y:S02]  /*2a40*/  LEA.HI.X.SX32 R77, R23, R35.reuse, 0x1, P3 ;  /* 0x00000023174d7211 */ /* 0x080fe400018f0eff */
[----:B------:R-:W-:Y:S02]  /*2a50*/  LEA.HI.X.SX32 R79, R24, R35, 0x1, P4 ;  /* 0x00000023184f7211 */ /* 0x000fe400020f0eff */
[----:B------:R-:W-:Y:S02]  /*2a60*/  PRMT R35, RZ, 0x7610, R35 ;  /* 0x00007610ff237816 */ /* 0x000fe40000000023 */
[----:B------:R-:W-:Y:S01]  /*2a70*/  PRMT R131, RZ, 0x7610, R131 ;  /* 0x00007610ff837816 */ /* 0x000fe20000000083 */
[----:B------:R-:W2:Y:S01]  /*2a80*/  @P0 LDG.E.U16 R123, desc[UR30][R102.64] ;  /* 0x0000001e667b0981 */ /* 0x000ea2000c1e1500 */
[----:B------:R-:W-:Y:S02]  /*2a90*/  PRMT R133, RZ, 0x7610, R133 ;  /* 0x00007610ff857816 */ /* 0x000fe40000000085 */
[----:B------:R-:W-:Y:S01]  /*2aa0*/  PRMT R120, RZ, 0x7610, R120 ;  /* 0x00007610ff787816 */ /* 0x000fe20000000078 */
[----:B------:R-:W3:Y:S01]  /*2ab0*/  @P0 LDG.E.U16 R35, desc[UR30][R106.64] ;  /* 0x0000001e6a230981 */ /* 0x000ee2000c1e1500 */
[----:B------:R-:W-:-:S02]  /*2ac0*/  PRMT R135, RZ, 0x7610, R135 ;  /* 0x00007610ff877816 */ /* 0x000fc40000000087 */
[----:B------:R-:W-:Y:S01]  /*2ad0*/  PRMT R122, RZ, 0x7610, R122 ;  /* 0x00007610ff7a7816 */ /* 0x000fe2000000007a */
[----:B------:R-:W4:Y:S01]  /*2ae0*/  @P0 LDG.E.U16 R125, desc[UR30][R98.64] ;  /* 0x0000001e627d0981 */ /* 0x000f22000c1e1500 */
[----:B------:R-:W-:Y:S02]  /*2af0*/  PRMT R124, RZ, 0x7610, R124 ;  /* 0x00007610ff7c7816 */ /* 0x000fe4000000007c */
[----:B------:R-:W-:Y:S01]  /*2b00*/  PRMT R126, RZ, 0x7610, R126 ;  /* 0x00007610ff7e7816 */ /* 0x000fe2000000007e */
[----:B------:R-:W5:Y:S01]  /*2b10*/  @P0 LDG.E.U16 R127, desc[UR30][R94.64] ;  /* 0x0000001e5e7f0981 */ /* 0x000f62000c1e1500 */
[----:B------:R-:W-:Y:S02]  /*2b20*/  PRMT R128, RZ, 0x7610, R128 ;  /* 0x00007610ff807816 */ /* 0x000fe40000000080 */
[----:B------:R-:W-:Y:S01]  /*2b30*/  PRMT R130, RZ, 0x7610, R130 ;  /* 0x00007610ff827816 */ /* 0x000fe20000000082 */
[----:B------:R-:W2:Y:S01]  /*2b40*/  @P0 LDG.E.U16 R129, desc[UR30][R90.64] ;  /* 0x0000001e5a810981 */ /* 0x000ea2000c1e1500 */
[----:B------:R-:W-:-:S02]  /*2b50*/  PRMT R132, RZ, 0x7610, R132 ;  /* 0x00007610ff847816 */ /* 0x000fc40000000084 */
[----:B------:R-:W-:Y:S01]  /*2b60*/  PRMT R134, RZ, 0x7610, R134 ;  /* 0x00007610ff867816 */ /* 0x000fe20000000086 */
[----:B------:R-:W2:Y:S04]  /*2b70*/  @P0 LDG.E.U16 R131, desc[UR30][R86.64] ;  /* 0x0000001e56830981 */ /* 0x000ea8000c1e1500 */
[----:B------:R-:W2:Y:S04]  /*2b80*/  @P0 LDG.E.U16 R133, desc[UR30][R82.64] ;  /* 0x0000001e52850981 */ /* 0x000ea8000c1e1500 */
[----:B------:R-:W2:Y:S04]  /*2b90*/  @P0 LDG.E.U16 R135, desc[UR30][R76.64] ;  /* 0x0000001e4c870981 */ /* 0x000ea8000c1e1500 */
[----:B------:R-:W2:Y:S04]  /*2ba0*/  @P0 LDG.E.U16 R120, desc[UR30][R104.64] ;  /* 0x0000001e68780981 */ /* 0x000ea8000c1e1500 */
[----:B------:R-:W2:Y:S04]  /*2bb0*/  @P0 LDG.E.U16 R122, desc[UR30][R100.64] ;  /* 0x0000001e647a0981 */ /* 0x000ea8000c1e1500 */
[----:B------:R-:W2:Y:S04]  /*2bc0*/  @P0 LDG.E.U16 R124, desc[UR30][R96.64] ;  /* 0x0000001e607c0981 */ /* 0x000ea8000c1e1500 */
[----:B------:R-:W2:Y:S04]  /*2bd0*/  @P0 LDG.E.U16 R126, desc[UR30][R92.64] ;  /* 0x0000001e5c7e0981 */ /* 0x000ea8000c1e1500 */
[----:B------:R-:W2:Y:S04]  /*2be0*/  @P0 LDG.E.U16 R128, desc[UR30][R88.64] ;  /* 0x0000001e58800981 */ /* 0x000ea8000c1e1500 */
[----:B------:R-:W4:Y:S04]  /*2bf0*/  @P0 LDG.E.U16 R130, desc[UR30][R84.64] ;  /* 0x0000001e54820981 */ /* 0x000f28000c1e1500 */
[----:B------:R-:W4:Y:S04]  /*2c00*/  @P0 LDG.E.U16 R132, desc[UR30][R80.64] ;  /* 0x0000001e50840981 */ /* 0x000f28000c1e1500 */
[----:B------:R-:W5:Y:S01]  /*2c10*/  @P0 LDG.E.U16 R134, desc[UR30][R78.64] ;  /* 0x0000001e4e860981 */ /* 0x000f62000c1e1500 */
[--C-:B------:R-:W-:Y:S01]  /*2c20*/  FADD R110, R110, -R108.reuse ;  /* 0x8000006c6e6e7221 */ /* 0x100fe20000000000 */
[--C-:B------:R-:W-:Y:S01]  /*2c30*/  FADD R113, R113, -R108.reuse ;  /* 0x8000006c71717221 */ /* 0x100fe20000000000 */
[----:B------:R-:W-:-:S02]  /*2c40*/  FADD R121, R121, -R108 ;  /* 0x8000006c79797221 */ /* 0x000fc40000000000 */
[----:B------:R-:W-:Y:S01]  /*2c50*/  FMUL R110, R110, 1.4426950216293334961 ;  /* 0x3fb8aa3b6e6e7820 */ /* 0x000fe20000400000 */
[----:B------:R-:W-:Y:S01]  /*2c60*/  FMUL R113, R113, 1.4426950216293334961 ;  /* 0x3fb8aa3b71717820 */ /* 0x000fe20000400000 */
[----:B------:R-:W-:Y:S01]  /*2c70*/  FMUL R121, R121, 1.4426950216293334961 ;  /* 0x3fb8aa3b79797820 */ /* 0x000fe20000400000 */
[----:B------:R-:W-:-:S03]  /*2c80*/  FADD R112, R112, -R108 ;  /* 0x8000006c70707221 */ /* 0x000fc60000000000 */
[----:B------:R-:W-:Y:S01]  /*2c90*/  MUFU.EX2 R110, R110 ;  /* 0x0000006e006e7308 */ /* 0x000fe20000000800 */
[----:B------:R-:W-:Y:S01]  /*2ca0*/  FMUL R112, R112, 1.4426950216293334961 ;  /* 0x3fb8aa3b70707820 */ /* 0x000fe20000400000 */
[----:B------:R-:W-:-:S06]  /*2cb0*/  FADD R59, R59, -R108 ;  /* 0x8000006c3b3b7221 */ /* 0x000fcc0000000000 */
[----:B------:R-:W0:Y:S01]  /*2cc0*/  MUFU.EX2 R113, R113 ;  /* 0x0000007100717308 */ /* 0x000e220000000800 */
[----:B------:R-:W-:Y:S01]  /*2cd0*/  FMUL R59, R59, 1.4426950216293334961 ;  /* 0x3fb8aa3b3b3b7820 */ /* 0x000fe20000400000 */
[----:B------:R-:W-:-:S06]  /*2ce0*/  FADD R116, R116, -R108 ;  /* 0x8000006c74747221 */ /* 0x000fcc0000000000 */
[----:B------:R-:W1:Y:S01]  /*2cf0*/  MUFU.EX2 R121, R121 ;  /* 0x0000007900797308 */ /* 0x000e620000000800 */
[--C-:B------:R-:W-:Y:S01]  /*2d00*/  FADD R117, R117, -R108.reuse ;  /* 0x8000006c75757221 */ /* 0x100fe20000000000 */
[----:B------:R-:W-:Y:S01]  /*2d10*/  FMUL R116, R116, 1.4426950216293334961 ;  /* 0x3fb8aa3b74747820 */ /* 0x000fe20000400000 */
[----:B------:R-:W-:-:S05]  /*2d20*/  FADD R31, R31, -R108 ;  /* 0x8000006c1f1f7221 */ /* 0x000fca0000000000 */
[----:B------:R-:W1:Y:S01]  /*2d30*/  MUFU.EX2 R112, R112 ;  /* 0x0000007000707308 */ /* 0x000e620000000800 */
[----:B------:R-:W-:Y:S01]  /*2d40*/  FMUL R117, R117, 1.4426950216293334961 ;  /* 0x3fb8aa3b75757820 */ /* 0x000fe20000400000 */
[----:B------:R-:W-:Y:S01]  /*2d50*/  FMUL R31, R31, 1.4426950216293334961 ;  /* 0x3fb8aa3b1f1f7820 */ /* 0x000fe20000400000 */
[----:B0-----:R-:W-:-:S05]  /*2d60*/  FADD R28, R110, R113 ;  /* 0x000000716e1c7221 */ /* 0x001fca0000000000 */
[----:B------:R-:W0:Y:S01]  /*2d70*/  MUFU.EX2 R22, R59 ;  /* 0x0000003b00167308 */ /* 0x000e220000000800 */
[--C-:B------:R-:W-:Y:S01]  /*2d80*/  FADD R118, R118, -R108.reuse ;  /* 0x8000006c76767221 */ /* 0x100fe20000000000 */
[----:B------:R-:W-:-:S06]  /*2d90*/  FADD R14, R14, -R108 ;  /* 0x8000006c0e0e7221 */ /* 0x000fcc0000000000 */
[----:B------:R-:W0:Y:S01]  /*2da0*/  MUFU.EX2 R23, R116 ;  /* 0x0000007400177308 */ /* 0x000e220000000800 */
[----:B------:R-:W-:Y:S01]  /*2db0*/  FMUL R118, R118, 1.4426950216293334961 ;  /* 0x3fb8aa3b76767820 */ /* 0x000fe20000400000 */
[----:B------:R-:W-:Y:S01]  /*2dc0*/  FADD R12, R12, -R108 ;  /* 0x8000006c0c0c7221 */ /* 0x000fe20000000000 */
[----:B------:R-:W-:-:S05]  /*2dd0*/  FMUL R14, R14, 1.4426950216293334961 ;  /* 0x3fb8aa3b0e0e7820 */ /* 0x000fca0000400000 */
[----:B------:R-:W0:Y:S01]  /*2de0*/  MUFU.EX2 R117, R117 ;  /* 0x0000007500757308 */ /* 0x000e220000000800 */
[----:B------:R-:W-:-:S07]  /*2df0*/  FADD R115, R115, -R108 ;  /* 0x8000006c73737221 */ /* 0x000fce0000000000 */
[----:B------:R1:W0:Y:S01]  /*2e00*/  MUFU.EX2 R24, R31 ;  /* 0x0000001f00187308 */ /* 0x0002220000000800 */
[----:B------:R-:W-:Y:S01]  /*2e10*/  FMUL R12, R12, 1.4426950216293334961 ;  /* 0x3fb8aa3b0c0c7820 */ /* 0x000fe20000400000 */
[----:B------:R-:W-:Y:S01]  /*2e20*/  FADD R21, R21, -R108 ;  /* 0x8000006c15157221 */ /* 0x000fe20000000000 */
[----:B-1----:R-:W-:-:S05]  /*2e30*/  FADD R31, R121, R28 ;  /* 0x0000001c791f7221 */ /* 0x002fca0000000000 */
[----:B------:R-:W1:Y:S01]  /*2e40*/  MUFU.EX2 R118, R118 ;  /* 0x0000007600767308 */ /* 0x000e620000000800 */
[----:B------:R-:W-:Y:S01]  /*2e50*/  FADD R31, R112, R31 ;  /* 0x0000001f701f7221 */ /* 0x000fe20000000000 */
[----:B------:R-:W-:Y:S01]  /*2e60*/  FMUL R115, R115, 1.4426950216293334961 ;  /* 0x3fb8aa3b73737820 */ /* 0x000fe20000400000 */
[----:B------:R-:W-:-:S05]  /*2e70*/  FADD R114, R114, -R108 ;  /* 0x8000006c72727221 */ /* 0x000fca0000000000 */
[----:B------:R0:W-:Y:S01]  /*2e80*/  MUFU.EX2 R27, R14 ;  /* 0x0000000e001b7308 */ /* 0x0001e20000000800 */
[----:B------:R-:W-:Y:S01]  /*2e90*/  FMUL R21, R21, 1.4426950216293334961 ;  /* 0x3fb8aa3b15157820 */ /* 0x000fe20000400000 */
[----:B------:R-:W-:Y:S01]  /*2ea0*/  FMUL R114, R114, 1.4426950216293334961 ;  /* 0x3fb8aa3b72727820 */ /* 0x000fe20000400000 */
[----:B------:R-:W-:Y:S01]  /*2eb0*/  FADD R119, R119, -R108 ;  /* 0x8000006c77777221 */ /* 0x000fe20000000000 */
[----:B0-----:R-:W-:-:S04]  /*2ec0*/  FADD R14, R22, R31 ;  /* 0x0000001f160e7221 */ /* 0x001fc80000000000 */
[----:B------:R-:W0:Y:S01]  /*2ed0*/  MUFU.EX2 R25, R12 ;  /* 0x0000000c00197308 */ /* 0x000e220000000800 */
[----:B------:R-:W-:Y:S01]  /*2ee0*/  FADD R14, R23, R14 ;  /* 0x0000000e170e7221 */ /* 0x000fe20000000000 */
[----:B------:R-:W-:-:S06]  /*2ef0*/  FMUL R119, R119, 1.4426950216293334961 ;  /* 0x3fb8aa3b77777820 */ /* 0x000fcc0000400000 */
[----:B------:R-:W0:Y:S01]  /*2f00*/  MUFU.EX2 R115, R115 ;  /* 0x0000007300737308 */ /* 0x000e220000000800 */
[--C-:B------:R-:W-:Y:S01]  /*2f10*/  FADD R17, R17, -R108.reuse ;  /* 0x8000006c11117221 */ /* 0x100fe20000000000 */
[----:B------:R-:W-:-:S06]  /*2f20*/  FADD R18, R18, -R108 ;  /* 0x8000006c12127221 */ /* 0x000fcc0000000000 */
[----:B------:R0:W-:Y:S01]  /*2f30*/  MUFU.EX2 R26, R21 ;  /* 0x00000015001a7308 */ /* 0x0001e20000000800 */
[----:B------:R-:W-:Y:S01]  /*2f40*/  FMUL R17, R17, 1.4426950216293334961 ;  /* 0x3fb8aa3b11117820 */ /* 0x000fe20000400000 */
[----:B0-----:R-:W-:-:S06]  /*2f50*/  FADD R21, R117, R14 ;  /* 0x0000000e75157221 */ /* 0x001fcc0000000000 */
[----:B------:R-:W0:Y:S01]  /*2f60*/  MUFU.EX2 R114, R114 ;  /* 0x0000007200727308 */ /* 0x000e220000000800 */
[----:B------:R-:W-:Y:S01]  /*2f70*/  FADD R21, R24, R21 ;  /* 0x0000001518157221 */ /* 0x000fe20000000000 */
[----:B------:R-:W-:-:S03]  /*2f80*/  FMUL R18, R18, 1.4426950216293334961 ;  /* 0x3fb8aa3b12127820 */ /* 0x000fc60000400000 */
[----:B-1----:R-:W-:-:S03]  /*2f90*/  FADD R14, R118, R21 ;  /* 0x00000015760e7221 */ /* 0x002fc60000000000 */
[----:B------:R-:W1:Y:S01]  /*2fa0*/  MUFU.EX2 R119, R119 ;  /* 0x0000007700777308 */ /* 0x000e620000000800 */
[--C-:B------:R-:W-:Y:S01]  /*2fb0*/  FADD R10, R10, -R108.reuse ;  /* 0x8000006c0a0a7221 */ /* 0x100fe20000000000 */
[----:B------:R-:W-:Y:S01]  /*2fc0*/  FADD R19, R19, -R108 ;  /* 0x8000006c13137221 */ /* 0x000fe20000000000 */
[----:B------:R-:W-:-:S05]  /*2fd0*/  FADD R14, R25, R14 ;  /* 0x0000000e190e7221 */ /* 0x000fca0000000000 */
[----:B------:R-:W0:Y:S01]  /*2fe0*/  MUFU.EX2 R12, R17 ;  /* 0x00000011000c7308 */ /* 0x000e220000000800 */
[----:B------:R-:W-:Y:S01]  /*2ff0*/  FMUL R10, R10, 1.4426950216293334961 ;  /* 0x3fb8aa3b0a0a7820 */ /* 0x000fe20000400000 */
[----:B------:R-:W-:Y:S01]  /*3000*/  FADD R31, R115, R14 ;  /* 0x0000000e731f7221 */ /* 0x000fe20000000000 */
[----:B------:R-:W-:-:S05]  /*3010*/  FMUL R19, R19, 1.4426950216293334961 ;  /* 0x3fb8aa3b13137820 */ /* 0x000fca0000400000 */
[----:B------:R-:W0:Y:S01]  /*3020*/  MUFU.EX2 R18, R18 ;  /* 0x0000001200127308 */ /* 0x000e220000000800 */
[----:B------:R-:W-:-:S07]  /*3030*/  FADD R16, R16, -R108 ;  /* 0x8000006c10107221 */ /* 0x000fce0000000000 */
[----:B------:R0:W-:Y:S01]  /*3040*/  MUFU.EX2 R28, R10 ;  /* 0x0000000a001c7308 */ /* 0x0001e20000000800 */
[----:B------:R-:W-:Y:S01]  /*3050*/  FMUL R16, R16, 1.4426950216293334961 ;  /* 0x3fb8aa3b10107820 */ /* 0x000fe20000400000 */
[----:B------:R-:W-:Y:S01]  /*3060*/  FADD R20, R20, -R108 ;  /* 0x8000006c14147221 */ /* 0x000fe20000000000 */
[----:B0-----:R-:W-:-:S05]  /*3070*/  FADD R10, R114, R31 ;  /* 0x0000001f720a7221 */ /* 0x001fca0000000000 */
[----:B------:R-:W0:Y:S01]  /*3080*/  MUFU.EX2 R19, R19 ;  /* 0x0000001300137308 */ /* 0x000e220000000800 */
[----:B-1----:R-:W-:Y:S01]  /*3090*/  FADD R33, R119, R10 ;  /* 0x0000000a77217221 */ /* 0x002fe20000000000 */
[----:B------:R-:W-:-:S03]  /*30a0*/  FADD R15, R15, -R108 ;  /* 0x8000006c0f0f7221 */ /* 0x000fc60000000000 */
[----:B------:R-:W-:-:S03]  /*30b0*/  FADD R33, R12, R33 ;  /* 0x000000210c217221 */ /* 0x000fc60000000000 */
[----:B------:R-:W1:Y:S01]  /*30c0*/  MUFU.EX2 R16, R16 ;  /* 0x0000001000107308 */ /* 0x000e620000000800 */
[----:B------:R-:W-:Y:S01]  /*30d0*/  FMUL R20, R20, 1.4426950216293334961 ;  /* 0x3fb8aa3b14147820 */ /* 0x000fe20000400000 */
[----:B------:R-:W-:Y:S01]  /*30e0*/  FADD R11, R11, -R108 ;  /* 0x8000006c0b0b7221 */ /* 0x000fe20000000000 */
[----:B------:R-:W-:Y:S01]  /*30f0*/  FADD R10, R18, R33 ;  /* 0x00000021120a7221 */ /* 0x000fe20000000000 */
[----:B------:R-:W-:Y:S02]  /*3100*/  FMUL R15, R15, 1.4426950216293334961 ;  /* 0x3fb8aa3b0f0f7820 */ /* 0x000fe40000400000 */
[----:B------:R-:W-:Y:S01]  /*3110*/  FMUL R11, R11, 1.4426950216293334961 ;  /* 0x3fb8aa3b0b0b7820 */ /* 0x000fe20000400000 */
[----:B------:R-:W-:Y:S01]  /*3120*/  FADD R10, R27, R10 ;  /* 0x0000000a1b0a7221 */ /* 0x000fe20000000000 */
[----:B------:R-:W0:Y:S01]  /*3130*/  MUFU.EX2 R17, R20 ;  /* 0x0000001400117308 */ /* 0x000e220000000800 */
[--C-:B------:R-:W-:Y:S01]  /*3140*/  FADD R13, R13, -R108.reuse ;  /* 0x8000006c0d0d7221 */ /* 0x100fe20000000000 */
[----:B------:R-:W-:-:S06]  /*3150*/  FADD R8, R8, -R108 ;  /* 0x8000006c08087221 */ /* 0x000fcc0000000000 */
[----:B------:R-:W0:Y:S01]  /*3160*/  MUFU.EX2 R15, R15 ;  /* 0x0000000f000f7308 */ /* 0x000e220000000800 */
[----:B------:R-:W-:Y:S01]  /*3170*/  FMUL R13, R13, 1.4426950216293334961 ;  /* 0x3fb8aa3b0d0d7820 */ /* 0x000fe20000400000 */
[----:B------:R-:W-:-:S06]  /*3180*/  FMUL R8, R8, 1.4426950216293334961 ;  /* 0x3fb8aa3b08087820 */ /* 0x000fcc0000400000 */
[----:B------:R0:W-:Y:S01]  /*3190*/  MUFU.EX2 R31, R11 ;  /* 0x0000000b001f7308 */ /* 0x0001e20000000800 */
[----:B------:R-:W-:Y:S01]  /*31a0*/  LOP3.LUT R59, R32, 0x1f0, RZ, 0xc0, !PT ;  /* 0x000001f0203b7812 */ /* 0x000fe200078ec0ff */
[--C-:B------:R-:W-:Y:S01]  /*31b0*/  FADD R29, R29, -R108.reuse ;  /* 0x8000006c1d1d7221 */ /* 0x100fe20000000000 */
[----:B------:R-:W-:-:S03]  /*31c0*/  FADD R30, R30, -R108 ;  /* 0x8000006c1e1e7221 */ /* 0x000fc60000000000 */
[----:B------:R-:W2:Y:S01]  /*31d0*/  LDSM.16.M88 R116, [R59+UR8+0x4000] ;  /* 0x004000083b74783b */ /* 0x000ea20008000000 */
[----:B0-----:R-:W-:Y:S01]  /*31e0*/  FADD R11, R19, R10 ;  /* 0x0000000a130b7221 */ /* 0x001fe20000000000 */
[----:B------:R-:W0:Y:S01]  /*31f0*/  MUFU.EX2 R20, R13 ;  /* 0x0000000d00147308 */ /* 0x000e220000000800 */
[----:B------:R-:W-:Y:S02]  /*3200*/  BAR.SYNC.DEFER_BLOCKING 0x0 ;  /* 0x0000000000007b1d */ /* 0x000fe40000010000 */
[----:B------:R-:W-:-:S05]  /*3210*/  FADD R11, R26, R11 ;  /* 0x0000000b1a0b7221 */ /* 0x000fca0000000000 */
[----:B------:R1:W0:Y:S01]  /*3220*/  MUFU.EX2 R21, R8 ;  /* 0x0000000800157308 */ /* 0x0002220000000800 */
[----:B------:R-:W-:Y:S01]  /*3230*/  FMUL R29, R29, 1.4426950216293334961 ;  /* 0x3fb8aa3b1d1d7820 */ /* 0x000fe20000400000 */
[----:B-1----:R-:W-:-:S04]  /*3240*/  FADD R8, R16, R11 ;  /* 0x0000000b10087221 */ /* 0x002fc80000000000 */
[----:B------:R-:W-:Y:S01]  /*3250*/  FADD R8, R17, R8 ;  /* 0x0000000811087221 */ /* 0x000fe20000000000 */
[----:B------:R-:W-:-:S03]  /*3260*/  FMUL R30, R30, 1.4426950216293334961 ;  /* 0x3fb8aa3b1e1e7820 */ /* 0x000fc60000400000 */
[----:B------:R-:W-:Y:S01]  /*3270*/  FADD R11, R15, R8 ;  /* 0x000000080f0b7221 */ /* 0x000fe20000000000 */
[----:B------:R-:W1:Y:S01]  /*3280*/  MUFU.EX2 R32, R29 ;  /* 0x0000001d00207308 */ /* 0x000e620000000800 */
[--C-:B------:R-:W-:Y:S02]  /*3290*/  FADD R5, R5, -R108.reuse ;  /* 0x8000006c05057221 */ /* 0x100fe40000000000 */
[----:B------:R-:W-:Y:S01]  /*32a0*/  FADD R11, R28, R11 ;  /* 0x0000000b1c0b7221 */ /* 0x000fe20000000000 */
[--C-:B------:R-:W-:Y:S01]  /*32b0*/  FADD R6, R6, -R108.reuse ;  /* 0x8000006c06067221 */ /* 0x100fe20000000000 */
[----:B------:R-:W-:Y:S02]  /*32c0*/  FMUL R5, R5, 1.4426950216293334961 ;  /* 0x3fb8aa3b05057820 */ /* 0x000fe40000400000 */
[----:B0-----:R-:W-:Y:S01]  /*32d0*/  FADD R8, R20, R11 ;  /* 0x0000000b14087221 */ /* 0x001fe20000000000 */
[----:B------:R-:W0:Y:S01]  /*32e0*/  MUFU.EX2 R30, R30 ;  /* 0x0000001e001e7308 */ /* 0x000e220000000800 */
[----:B------:R-:W-:Y:S01]  /*32f0*/  FMUL R6, R6, 1.4426950216293334961 ;  /* 0x3fb8aa3b06067820 */ /* 0x000fe20000400000 */
[----:B------:R-:W-:Y:S01]  /*3300*/  FADD R4, R4, -R108 ;  /* 0x8000006c04047221 */ /* 0x000fe20000000000 */
[----:B------:R-:W-:Y:S01]  /*3310*/  FADD R8, R21, R8 ;  /* 0x0000000815087221 */ /* 0x000fe20000000000 */
[----:B------:R-:W-:-:S04]  /*3320*/  FADD R9, R9, -R108 ;  /* 0x8000006c09097221 */ /* 0x000fc80000000000 */
[----:B------:R0:W2:Y:S01]  /*3330*/  MUFU.EX2 R29, R5 ;  /* 0x00000005001d7308 */ /* 0x0000a20000000800 */
[----:B------:R-:W-:Y:S01]  /*3340*/  FMUL R4, R4, 1.4426950216293334961 ;  /* 0x3fb8aa3b04047820 */ /* 0x000fe20000400000 */
[----:B------:R-:W-:Y:S01]  /*3350*/  FMUL R9, R9, 1.4426950216293334961 ;  /* 0x3fb8aa3b09097820 */ /* 0x000fe20000400000 */
[----:B------:R-:W-:-:S05]  /*3360*/  FADD R7, R7, -R108 ;  /* 0x8000006c07077221 */ /* 0x000fca0000000000 */
[----:B------:R1:W2:Y:S01]  /*3370*/  MUFU.EX2 R33, R6 ;  /* 0x0000000600217308 */ /* 0x0002a20000000800 */
[----:B0-----:R-:W-:Y:S01]  /*3380*/  FADD R5, R31, R8 ;  /* 0x000000081f057221 */ /* 0x001fe20000000000 */
[----:B---3--:R0:W-:Y:S03]  /*3390*/  STS.U16 [R54+UR8+0x4000], R35 ;  /* 0x0040002336007988 */ /* 0x0081e60008000408 */
[----:B-1----:R-:W-:-:S03]  /*33a0*/  FADD R5, R32, R5 ;  /* 0x0000000520057221 */ /* 0x002fc60000000000 */
[----:B------:R-:W1:Y:S01]  /*33b0*/  MUFU.EX2 R34, R4 ;  /* 0x0000000400227308 */ /* 0x000e620000000800 */
[----:B------:R-:W-:Y:S01]  /*33c0*/  FMUL R14, R7, 1.4426950216293334961 ;  /* 0x3fb8aa3b070e7820 */ /* 0x000fe20000400000 */
[----:B------:R-:W-:Y:S01]  /*33d0*/  FADD R8, R30, R5 ;  /* 0x000000051e087221 */ /* 0x000fe20000000000 */
[----:B------:R-:W-:-:S05]  /*33e0*/  F2FP.BF16.F32.PACK_AB R6, R23, R22 ;  /* 0x000000161706723e */ /* 0x000fca00000010ff */
[----:B0-----:R-:W0:Y:S01]  /*33f0*/  MUFU.EX2 R35, R9 ;  /* 0x0000000900237308 */ /* 0x001e220000000800 */
[----:B--2---:R-:W-:Y:S01]  /*3400*/  FADD R10, R29, R8 ;  /* 0x000000081d0a7221 */ /* 0x004fe20000000000 */
[----:B------:R2:W-:Y:S06]  /*3410*/  STS.U16 [R54+UR8+0x4400], R123 ;  /* 0x0044007b36007988 */ /* 0x0005ec0008000408 */
[----:B------:R-:W3:Y:S01]  /*3420*/  MUFU.EX2 R22, R14 ;  /* 0x0000000e00167308 */ /* 0x000ee20000000800 */
[----:B----4-:R2:W-:Y:S01]  /*3430*/  STS.U16 [R54+UR8+0x4800], R125 ;  /* 0x0048007d36007988 */ /* 0x0105e20008000408 */
[----:B------:R-:W-:-:S03]  /*3440*/  FADD R13, R33, R10 ;  /* 0x0000000a210d7221 */ /* 0x000fc60000000000 */
[----:B-----5:R2:W-:Y:S04]  /*3450*/  STS.U16 [R54+UR8+0x4c00], R127 ;  /* 0x004c007f36007988 */ /* 0x0205e80008000408 */
[----:B------:R2:W-:Y:S04]  /*3460*/  STS.U16 [R54+UR8+0x5000], R129 ;  /* 0x0050008136007988 */ /* 0x0005e80008000408 */
[----:B------:R2:W-:Y:S04]  /*3470*/  STS.U16 [R54+UR8+0x5400], R131 ;  /* 0x0054008336007988 */ /* 0x0005e80008000408 */
[----:B------:R2:W-:Y:S04]  /*3480*/  STS.U16 [R54+UR8+0x5800], R133 ;  /* 0x0058008536007988 */ /* 0x0005e80008000408 */
[----:B------:R2:W-:Y:S01]  /*3490*/  STS.U16 [R54+UR8+0x5c00], R135 ;  /* 0x005c008736007988 */ /* 0x0005e20008000408 */
[----:B------:R-:W-:-:S03]  /*34a0*/  F2FP.BF16.F32.PACK_AB R11, R27, R18 ;  /* 0x000000121b0b723e */ /* 0x000fc600000010ff */
        /* <DEDUP_REMOVED lines=8> */
[----:B-1----:R-:W-:Y:S01]  /*3530*/  FADD R18, R34, R13 ;  /* 0x0000000d22127221 */ /* 0x002fe20000000000 */
[----:B------:R-:W-:Y:S01]  /*3540*/  F2FP.BF16.F32.PACK_AB R13, R17, R16 ;  /* 0x00000010110d723e */ /* 0x000fe200000010ff */
[----:B------:R-:W-:-:S02]  /*3550*/  UIADD3 UR13, UPT, UPT, UR9, 0x80, URZ ;  /* 0x00000080090d7890 */ /* 0x000fc4000fffe0ff */
[----:B0-----:R-:W-:Y:S01]  /*3560*/  FADD R17, R35, R18 ;  /* 0x0000001223117221 */ /* 0x001fe20000000000 */
[----:B------:R-:W-:Y:S01]  /*3570*/  F2FP.BF16.F32.PACK_AB R4, R113, R110 ;  /* 0x0000006e7104723e */ /* 0x000fe200000010ff */
[----:B------:R-:W-:Y:S02]  /*3580*/  UIADD3 UR18, UPT, UPT, UR18, UR13, URZ ;  /* 0x0000000d12127290 */ /* 0x000fe4000fffe0ff */
[----:B---3--:R-:W-:Y:S01]  /*3590*/  FADD R110, R22, R17 ;  /* 0x00000011166e7221 */ /* 0x008fe20000000000 */
[----:B------:R-:W-:Y:S01]  /*35a0*/  F2FP.BF16.F32.PACK_AB R10, R12, R119 ;  /* 0x000000770c0a723e */ /* 0x000fe200000010ff */
[----:B------:R-:W-:Y:S01]  /*35b0*/  ULEA UR18, UR19, UR18, 0x12 ;  /* 0x0000001213127291 */ /* 0x000fe2000f8e90ff */
[----:B------:R-:W-:Y:S02]  /*35c0*/  F2FP.BF16.F32.PACK_AB R12, R26, R19 ;  /* 0x000000131a0c723e */ /* 0x000fe400000010ff */
[----:B------:R2:W0:Y:S01]  /*35d0*/  SHFL.BFLY PT, R113, R110, 0x10, 0x1f ;  /* 0x0e001f006e717f89 */ /* 0x00042200000e0000 */
[----:B------:R-:W-:-:S02]  /*35e0*/  F2FP.BF16.F32.PACK_AB R14, R28, R15 ;  /* 0x0000000f1c0e723e */ /* 0x000fc400000010ff */
[----:B------:R-:W-:Y:S02]  /*35f0*/  F2FP.BF16.F32.PACK_AB R5, R112, R121 ;  /* 0x000000797005723e */ /* 0x000fe400000010ff */
[----:B------:R-:W-:Y:S02]  /*3600*/  F2FP.BF16.F32.PACK_AB R7, R24, R117 ;  /* 0x000000751807723e */ /* 0x000fe400000010ff */
[----:B------:R-:W-:Y:S02]  /*3610*/  F2FP.BF16.F32.PACK_AB R8, R25, R118 ;  /* 0x000000761908723e */ /* 0x000fe400000010ff */
[----:B------:R-:W-:Y:S02]  /*3620*/  F2FP.BF16.F32.PACK_AB R9, R114, R115 ;  /* 0x000000737209723e */ /* 0x000fe400000010ff */
[----:B------:R-:W-:Y:S02]  /*3630*/  F2FP.BF16.F32.PACK_AB R15, R21, R20 ;  /* 0x00000014150f723e */ /* 0x000fe400000010ff */
[----:B------:R-:W-:-:S02]  /*3640*/  F2FP.BF16.F32.PACK_AB R16, R32, R31 ;  /* 0x0000001f2010723e */ /* 0x000fc400000010ff */
[----:B------:R-:W-:Y:S02]  /*3650*/  F2FP.BF16.F32.PACK_AB R17, R29, R30 ;  /* 0x0000001e1d11723e */ /* 0x000fe400000010ff */
[----:B------:R-:W-:Y:S02]  /*3660*/  F2FP.BF16.F32.PACK_AB R18, R34, R33 ;  /* 0x000000212212723e */ /* 0x000fe400000010ff */
[----:B------:R-:W-:Y:S01]  /*3670*/  F2FP.BF16.F32.PACK_AB R19, R22, R35 ;  /* 0x000000231613723e */ /* 0x000fe200000010ff */
[----:B--2---:R-:W-:Y:S06]  /*3680*/  @!P0 BRA `(.L_x_9) ;  /* 0x0000000000088947 */ /* 0x004fec0003800000 */
[----:B------:R1:W-:Y:S01]  /*3690*/  STTM.16dp32bit_t0_t15.x16 tmem[UR18], R4 ;  /* 0x00000004000079ed */ /* 0x0003e20008a00012 */
[----:B------:R1:W-:Y:S02]  /*36a0*/  STTM.16dp32bit_t16_t31.x16 tmem[UR18+0x10], R4 ;  /* 0x00001004000079ed */ /* 0x0003e40008a20012 */
.L_x_9:
[----:B------:R-:W2:Y:S02]  /*36b0*/  FENCE.VIEW.ASYNC.T ;  /* 0x00000000000073c6 */ /* 0x000ea40000000200 */
[----:B--2---:R-:W-:Y:S06]  /*36c0*/  BAR.SYNC.DEFER_BLOCKING 0x0 ;  /* 0x0000000000007b1d */ /* 0x004fec0000010000 */
[----:B-1----:R-:W1:Y:S01]  /*36d0*/  LDTM.x32 R4, tmem[UR12] ;  /* 0x0000000c000479ee */ /* 0x002e6200082c0000 */
[----:B------:R-:W-:Y:S01]  /*36e0*/  NOP ;  /* 0x0000000000007918 */ /* 0x000fe20000000000 */
[----:B------:R-:W-:Y:S05]  /*36f0*/  @!P0 BRA `(.L_x_10) ;  /* 0x0000000000848947 */ /* 0x000fea0003800000 */
[C---:B-1----:R-:W-:Y:S01]  /*3700*/  FMUL R4, R116.reuse, R4 ;  /* 0x0000000474047220 */ /* 0x042fe20000400000 */
[C---:B------:R-:W-:Y:S01]  /*3710*/  FMUL R5, R116.reuse, R5 ;  /* 0x0000000574057220 */ /* 0x040fe20000400000 */
        /* <DEDUP_REMOVED lines=29> */
[----:B------:R-:W-:-:S04]  /*38f0*/  FMUL R35, R116, R35 ;  /* 0x0000002374237220 */ /* 0x000fc80000400000 */
[----:B------:R2:W-:Y:S03]  /*3900*/  STTM.x32 tmem[UR12], R4 ;  /* 0x00000004000079ed */ /* 0x0005e600082c000c */
.L_x_10:
[----:B-1----:R-:W1:Y:S02]  /*3910*/  FENCE.VIEW.ASYNC.T ;  /* 0x00000000000073c6 */ /* 0x002e640000000200 */
[----:B-1----:R-:W-:Y:S01]  /*3920*/  BAR.SYNC.DEFER_BLOCKING 0x0 ;  /* 0x0000000000007b1d */ /* 0x002fe20000010000 */
[----:B0-----:R-:W-:Y:S01]  /*3930*/  FADD R110, R110, R113 ;  /* 0x000000716e6e7221 */ /* 0x001fe20000000000 */
[----:B------:R-:W-:Y:S01]  /*3940*/  UIADD3 UR21, UPT, UPT, UR8, 0xa000, URZ ;  /* 0x0000a00008157890 */ /* 0x000fe2000fffe0ff */
[----:B------:R-:W-:Y:S02]  /*3950*/  FSEL R113, R108, -INF , P0 ;  /* 0xff8000006c717808 */ /* 0x000fe40000000000 */
[----:B------:R-:W-:-:S05]  /*3960*/  FADD R110, R111, R110 ;  /* 0x0000006e6f6e7221 */ /* 0x000fca0000000000 */
[----:B------:R-:W-:Y:S01]  /*3970*/  FSEL R108, R110, 1, P0 ;  /* 0x3f8000006e6c7808 */ /* 0x000fe20000000000 */
[----:B------:R0:W-:Y:S06]  /*3980*/  MEMBAR.ALL.CTA ;  /* 0x0000000000007992 */ /* 0x0001ec0000008000 */
[----:B0-----:R-:W0:Y:S02]  /*3990*/  FENCE.VIEW.ASYNC.S ;  /* 0x00000000000073c6 */ /* 0x001e240000000000 */
[----:B0-----:R-:W-:Y:S06]  /*39a0*/  BAR.SYNC.DEFER_BLOCKING 0x0 ;  /* 0x0000000000007b1d */ /* 0x001fec0000010000 */
[----:B------:R-:W-:Y:S05]  /*39b0*/  @!P1 BRA `(.L_x_11) ;  /* 0x0000000000909947 */ /* 0x000fea0003800000 */
[----:B------:R-:W-:Y:S01]  /*39c0*/  UIADD3 UR4, UPT, UPT, UR8, 0x4000, URZ ;  /* 0x0000400008047890 */ /* 0x000fe2000fffe0ff */
[----:B------:R-:W-:Y:S01]  /*39d0*/  BSSY.RECONVERGENT B0, `(.L_x_12) ;  /* 0x0000021000007945 */ /* 0x000fe20003800200 */
[----:B------:R-:W-:Y:S02]  /*39e0*/  ELECT P0, URZ, PT ;  /* 0x0000000000ff782f */ /* 0x000fe40003800000 */
[----:B------:R-:W-:Y:S02]  /*39f0*/  USHF.R.U32.HI UR14, URZ, 0x4, UR4 ;  /* 0x00000004ff0e7899 */ /* 0x000fe40008011604 */
[----:B------:R-:W-:Y:S02]  /*3a00*/  UIADD3 UR5, UPT, UPT, UR9, 0x88, URZ ;  /* 0x0000008809057890 */ /* 0x000fe4000fffe0ff */
[----:B------:R-:W-:Y:S01]  /*3a10*/  USGXT.U32 UR14, UR14, 0xe ;  /* 0x0000000e0e0e789a */ /* 0x000fe20008000000 */
[----:B------:R-:W-:Y:S01]  /*3a20*/  UMOV UR4, URZ ;  /* 0x000000ff00047c82 */ /* 0x000fe20008000000 */
[----:B------:R-:W-:-:S02]  /*3a30*/  UIADD3 UR16, UPT, UPT, UR9, 0x90, URZ ;  /* 0x0000009009107890 */ /* 0x000fc4000fffe0ff */
[----:B------:R-:W-:Y:S01]  /*3a40*/  UIADD3 UR26, UP1, UPT, UR14, 0x2, URZ ;  /* 0x000000020e1a7890 */ /* 0x000fe2000ff3e0ff */
[----:B------:R-:W-:Y:S01]  /*3a50*/  UMOV UR24, 0x0 ;  /* 0x0000000000187882 */ /* 0x000fe20000000000 */
[----:B------:R-:W-:Y:S02]  /*3a60*/  UMOV UR25, 0x8100490 ;  /* 0x0810049000197882 */ /* 0x000fe40000000000 */
[----:B------:R-:W-:Y:S02]  /*3a70*/  UIADD3.X UR27, UPT, UPT, UR4, 0x40004040, URZ, UP1, !UPT ;  /* 0x40004040041b7890 */ /* 0x000fe40008ffe4ff */
[----:B------:R-:W-:Y:S02]  /*3a80*/  UIADD3 UR32, UP1, UPT, UR26, 0x2, URZ ;  /* 0x000000021a207890 */ /* 0x000fe4000ff3e0ff */
[----:B------:R-:W-:Y:S02]  /*3a90*/  UIADD3 UR36, UP2, UPT, UR26, 0x4, URZ ;  /* 0x000000041a247890 */ /* 0x000fe4000ff5e0ff */
[----:B------:R-:W-:-:S02]  /*3aa0*/  UIADD3.X UR33, UPT, UPT, UR27, URZ, URZ, UP1, !UPT ;  /* 0x000000ff1b217290 */ /* 0x000fc40008ffe4ff */
[----:B------:R-:W-:Y:S02]  /*3ab0*/  UIADD3 UR4, UPT, UPT, UR9, 0x98, URZ ;  /* 0x0000009809047890 */ /* 0x000fe4000fffe0ff */
[----:B------:R-:W-:Y:S01]  /*3ac0*/  UIADD3.X UR37, UPT, UPT, UR27, URZ, URZ, UP2, !UPT ;  /* 0x000000ff1b257290 */ /* 0x000fe200097fe4ff */
[----:B------:R-:W-:Y:S01]  /*3ad0*/  UMOV UR15, 0x40004040 ;  /* 0x40004040000f7882 */ /* 0x000fe20000000000 */
[----:B------:R-:W-:Y:S01]  /*3ae0*/  UMOV UR28, 0x0 ;  /* 0x00000000001c7882 */ /* 0x000fe20000000000 */
[----:B------:R-:W-:Y:S01]  /*3af0*/  UMOV UR29, 0x8100490 ;  /* 0x08100490001d7882 */ /* 0x000fe20000000000 */
[----:B------:R-:W-:Y:S01]  /*3b00*/  UMOV UR34, 0x0 ;  /* 0x0000000000227882 */ /* 0x000fe20000000000 */
[----:B------:R-:W-:Y:S01]  /*3b10*/  UMOV UR35, 0x8100490 ;  /* 0x0810049000237882 */ /* 0x000fe20000000000 */
[----:B------:R0:W-:Y:S01]  /*3b20*/  UTCHMMA tmem[UR13], gdesc[UR14], tmem[UR9], tmem[UR24], idesc[UR25], UPT ;  /* 0x00ff180e0d0079ea */ /* 0x0001e2000b800009 */
[----:B------:R-:W-:Y:S01]  /*3b30*/  UMOV UR38, 0x0 ;  /* 0x0000000000267882 */ /* 0x000fe20000000000 */
[----:B------:R-:W-:Y:S01]  /*3b40*/  UMOV UR39, 0x8100490 ;  /* 0x0810049000277882 */ /* 0x000fe20000000000 */
[----:B------:R0:W-:Y:S01]  /*3b50*/  UTCHMMA tmem[UR5], gdesc[UR26], tmem[UR9], tmem[UR28], idesc[UR29], UPT ;  /* 0x00ff1c1a050079ea */ /* 0x0001e2000b800009 */
[----:B------:R0:W-:Y:S01]  /*3b60*/  UTCHMMA tmem[UR16], gdesc[UR32], tmem[UR9], tmem[UR34], idesc[UR35], UPT ;  /* 0x00ff2220100079ea */ /* 0x0001e2000b800009 */
[----:B------:R0:W-:Y:S01]  /*3b70*/  UTCHMMA tmem[UR4], gdesc[UR36], tmem[UR9], tmem[UR38], idesc[UR39], UPT ;  /* 0x00ff2624040079ea */ /* 0x0001e2000b800009 */
[----:B------:R-:W-:Y:S05]  /*3b80*/  @!P0 BRA `(.L_x_13) ;  /* 0x0000000000148947 */ /* 0x000fea0003800000 */
[----:B0-----:R-:W-:Y:S01]  /*3b90*/  UMOV UR4, UR21 ;  /* 0x0000001500047c82 */ /* 0x001fe20008000000 */
[----:B------:R-:W-:Y:S02]  /*3ba0*/  UMOV UR5, URZ ;  /* 0x000000ff00057c82 */ /* 0x000fe40008000000 */
[----:B------:R-:W-:Y:S02]  /*3bb0*/  UMOV UR4, UR4 ;  /* 0x0000000400047c82 */ /* 0x000fe40008000000 */
[----:B------:R1:W-:Y:S01]  /*3bc0*/  UTCBAR [UR4], URZ ;  /* 0x000000ff040073e9 */ /* 0x0003e200080000ff */
[----:B------:R-:W-:Y:S02]  /*3bd0*/  NOP ;  /* 0x0000000000007918 */ /* 0x000fe40000000000 */
.L_x_13:
[----:B01----:R-:W-:Y:S05]  /*3be0*/  BSYNC.RECONVERGENT B0 ;  /* 0x0000000000007941 */ /* 0x003fea0003800200 */
.L_x_12:
[----:B------:R-:W-:Y:S05]  /*3bf0*/  BRA `(.L_x_14) ;  /* 0x0000000000087947 */ /* 0x000fea0003800000 */
.L_x_11:
[----:B------:R-:W-:-:S13]  /*3c00*/  ISETP.GE.AND P0, PT, R37, RZ, PT ;  /* 0x000000ff2500720c */ /* 0x000fda0003f06270 */
[----:B------:R-:W-:Y:S05]  /*3c10*/  @!P0 BRA `(.L_x_15) ;  /* 0x0000002400888947 */ /* 0x000fea0003800000 */
.L_x_14:
[----:B------:R-:W-:Y:S01]  /*3c20*/  USHF.R.U32.HI UR20, URZ, 0x4, UR6 ;  /* 0x00000004ff147899 */ /* 0x000fe20008011606 */
[----:B------:R-:W-:Y:S01]  /*3c30*/  IMAD.SHL.U32 R114, R109, 0x40, RZ ;  /* 0x000000406d727824 */ /* 0x000fe200078e00ff */
[----:B------:R-:W-:Y:S01]  /*3c40*/  UIADD3 UR14, UPT, UPT, UR8, 0x8000, URZ ;  /* 0x00008000080e7890 */ /* 0x000fe2000fffe0ff */
[----:B------:R-:W-:Y:S01]  /*3c50*/  IMAD.MOV.U32 R115, RZ, RZ, RZ ;  /* 0x000000ffff737224 */ /* 0x000fe200078e00ff */
[----:B------:R-:W-:Y:S01]  /*3c60*/  USHF.R.U32.HI UR16, URZ, 0x4, UR8 ;  /* 0x00000004ff107899 */ /* 0x000fe20008011608 */
[----:B------:R-:W-:Y:S01]  /*3c70*/  IMAD.MOV.U32 R112, RZ, RZ, -0x40 ;  /* 0xffffffc0ff707424 */ /* 0x000fe200078e00ff */
[----:B------:R-:W-:Y:S01]  /*3c80*/  USGXT.U32 UR20, UR20, 0xe ;  /* 0x0000000e1414789a */ /* 0x000fe20008000000 */
[----:B------:R-:W-:Y:S01]  /*3c90*/  IMAD.MOV.U32 R117, RZ, RZ, -0x1 ;  /* 0xffffffffff757424 */ /* 0x000fe200078e00ff */
[----:B------:R-:W-:Y:S01]  /*3ca0*/  USHF.R.U32.HI UR24, URZ, 0x4, UR14 ;  /* 0x00000004ff187899 */ /* 0x000fe2000801160e */
[----:B------:R-:W-:Y:S01]  /*3cb0*/  IMAD.MOV.U32 R110, RZ, RZ, RZ ;  /* 0x000000ffff6e7224 */ /* 0x000fe200078e00ff */
[----:B------:R-:W-:Y:S01]  /*3cc0*/  USGXT.U32 UR16, UR16, 0xe ;  /* 0x0000000e1010789a */ /* 0x000fe20008000000 */
[----:B------:R-:W-:Y:S01]  /*3cd0*/  IMAD.MOV.U32 R111, RZ, RZ, R114 ;  /* 0x000000ffff6f7224 */ /* 0x000fe200078e0072 */
[----:B------:R-:W-:-:S02]  /*3ce0*/  UIADD3 UR14, UP2, UPT, UR20, 0x2, URZ ;  /* 0x00000002140e7890 */ /* 0x000fc4000ff5e0ff */
[----:B------:R-:W-:Y:S01]  /*3cf0*/  USGXT.U32 UR24, UR24, 0xe ;  /* 0x0000000e1818789a */ /* 0x000fe20008000000 */
[----:B------:R-:W-:Y:S01]  /*3d00*/  UMOV UR4, URZ ;  /* 0x000000ff00047c82 */ /* 0x000fe20008000000 */
[----:B------:R-:W-:Y:S02]  /*3d10*/  UISETP.NE.U32.AND UP1, UPT, UR22, URZ, UPT ;  /* 0x000000ff1600728c */ /* 0x000fe4000bf25070 */
[----:B------:R-:W-:Y:S02]  /*3d20*/  ULOP3.LUT UR22, UR16, 0x2000000, URZ, 0xfc, !UPT ;  /* 0x0200000010167892 */ /* 0x000fe4000f8efcff */
[----:B------:R-:W-:Y:S02]  /*3d30*/  USHF.L.U32 UR19, UR17, 0x6, URZ ;  /* 0x0000000611137899 */ /* 0x000fe400080006ff */
[----:B------:R-:W-:Y:S02]  /*3d40*/  UIADD3 UR16, UP3, UPT, UR16, 0x2000080, URZ ;  /* 0x0200008010107890 */ /* 0x000fe4000ff7e0ff */
[----:B------:R-:W-:-:S02]  /*3d50*/  UIADD3.X UR15, UPT, UPT, UR4, 0x40004040, URZ, UP2, !UPT ;  /* 0x40004040040f7890 */ /* 0x000fc400097fe4ff */
[----:B------:R-:W-:Y:S01]  /*3d60*/  UIADD3 UR36, UP2, UPT, UR24, 0x2, URZ ;  /* 0x0000000218247890 */ /* 0x000fe2000ff5e0ff */
[----:B------:R-:W-:Y:S01]  /*3d70*/  IMAD.U32 R109, RZ, RZ, UR19 ;  /* 0x00000013ff6d7e24 */ /* 0x000fe2000f8e00ff */
[----:B------:R-:W-:Y:S01]  /*3d80*/  UMOV UR6, URZ ;  /* 0x000000ff00067c82 */ /* 0x000fe20008000000 */
[----:B------:R-:W-:Y:S01]  /*3d90*/  UMOV UR5, URZ ;  /* 0x000000ff00057c82 */ /* 0x000fe20008000000 */
[----:B------:R-:W-:Y:S02]  /*3da0*/  UIADD3.X UR17, UPT, UPT, UR6, 0x40004040, URZ, UP3, !UPT ;  /* 0x4000404006117890 */ /* 0x000fe40009ffe4ff */
[----:B------:R-:W-:Y:S02]  /*3db0*/  UIADD3 UR38, UP3, UPT, UR16, 0x80, URZ ;  /* 0x0000008010267890 */ /* 0x000fe4000ff7e0ff */
[----:B------:R-:W-:Y:S02]  /*3dc0*/  UIADD3 UR34, UP4, UPT, UR16, 0x100, URZ ;  /* 0x0000010010227890 */ /* 0x000fe4000ff9e0ff */
[----:B------:R-:W-:Y:S01]  /*3dd0*/  UIADD3.X UR37, UPT, UPT, UR5, 0x40004040, URZ, UP2, !UPT ;  /* 0x4000404005257890 */ /* 0x000fe200097fe4ff */
[----:B------:R-:W0:Y:S01]  /*3de0*/  LDCU UR33, c[0x0][0x3a8] ;  /* 0x00007500ff2177ac */ /* 0x000e220008000800 */
[----:B------:R-:W-:-:S02]  /*3df0*/  UIADD3.X UR39, UPT, UPT, UR17, URZ, URZ, UP3, !UPT ;  /* 0x000000ff11277290 */ /* 0x000fc40009ffe4ff */
[----:B------:R-:W-:Y:S02]  /*3e00*/  UIADD3.X UR35, UPT, UPT, UR17, URZ, URZ, UP4, !UPT ;  /* 0x000000ff11237290 */ /* 0x000fe4000a7fe4ff */
[----:B------:R-:W-:Y:S02]  /*3e10*/  UIADD3.64 UR40, UPT, UPT, UR14, 0x2, URZ ;  /* 0x000000020e287897 */ /* 0x000fe4000fffe0ff */
[----:B------:R-:W-:Y:S02]  /*3e20*/  UIADD3.64 UR42, UPT, UPT, UR14, 0x4, URZ ;  /* 0x000000040e2a7897 */ /* 0x000fe4000fffe0ff */
[----:B------:R-:W-:Y:S02]  /*3e30*/  UIADD3.64 UR44, UPT, UPT, UR36, 0x2, URZ ;  /* 0x00000002242c7897 */ /* 0x000fe4000fffe0ff */
[----:B------:R-:W-:Y:S01]  /*3e40*/  UIADD3.64 UR46, UPT, UPT, UR36, 0x4, URZ ;  /* 0x00000004242e7897 */ /* 0x000fe2000fffe0ff */
[----:B------:R-:W-:Y:S01]  /*3e50*/  UMOV UR6, 0x1 ;  /* 0x0000000100067882 */ /* 0x000fe20000000000 */
[----:B------:R-:W-:-:S10]  /*3e60*/  UMOV UR32, UR21 ;  /* 0x0000001500207c82 */ /* 0x000fd40008000000 */
.L_x_20:
[----:B-12---:R-:W-:-:S04]  /*3e70*/  IMAD.WIDE R4, R111, 0x2, R74 ;  /* 0x000000026f047825 */ /* 0x006fc800078e024a */
[C---:B------:R-:W-:Y:S01]  /*3e80*/  IMAD.WIDE R6, R111.reuse, 0x2, R70 ;  /* 0x000000026f067825 */ /* 0x040fe200078e0246 */
[----:B------:R1:W2:Y:S03]  /*3e90*/  LDG.E.U16 R23, desc[UR30][R4.64] ;  /* 0x0000001e04177981 */ /* 0x0002a6000c1e1500 */
[C---:B------:R-:W-:Y:S01]  /*3ea0*/  IMAD.WIDE R8, R111.reuse, 0x2, R66 ;  /* 0x000000026f087825 */ /* 0x040fe200078e0242 */
[----:B------:R3:W4:Y:S03]  /*3eb0*/  LDG.E.U16 R25, desc[UR30][R6.64] ;  /* 0x0000001e06197981 */ /* 0x000726000c1e1500 */
        /* <DEDUP_REMOVED lines=10> */
[----:B-1----:R-:W-:-:S02]  /*3f60*/  IMAD.WIDE R4, R111, 0x2, R72 ;  /* 0x000000026f047825 */ /* 0x002fc400078e0248 */
[----:B------:R-:W4:Y:S02]  /*3f70*/  LDG.E.U16 R21, desc[UR30][R20.64] ;  /* 0x0000001e14157981 */ /* 0x000f24000c1e1500 */
[C---:B---3--:R-:W-:Y:S02]  /*3f80*/  IMAD.WIDE R6, R111.reuse, 0x2, R68 ;  /* 0x000000026f067825 */ /* 0x048fe400078e0244 */
[----:B------:R-:W3:Y:S02]  /*3f90*/  LDG.E.U16 R4, desc[UR30][R4.64] ;  /* 0x0000001e04047981 */ /* 0x000ee4000c1e1500 */
[C---:B------:R-:W-:Y:S02]  /*3fa0*/  IMAD.WIDE R10, R111.reuse, 0x2, R64 ;  /* 0x000000026f0a7825 */ /* 0x040fe400078e0240 */
[----:B------:R-:W3:Y:S02]  /*3fb0*/  LDG.E.U16 R6, desc[UR30][R6.64] ;  /* 0x0000001e06067981 */ /* 0x000ee4000c1e1500 */
[----:B-----5:R-:W-:-:S02]  /*3fc0*/  IMAD.WIDE R8, R111, 0x2, R60 ;  /* 0x000000026f087825 */ /* 0x020fc400078e023c */
[----:B------:R-:W5:Y:S02]  /*3fd0*/  LDG.E.U16 R10, desc[UR30][R10.64] ;  /* 0x0000001e0a0a7981 */ /* 0x000f64000c1e1500 */
[C---:B0-----:R-:W-:Y:S02]  /*3fe0*/  IMAD.WIDE R12, R111.reuse, 0x2, R50 ;  /* 0x000000026f0c7825 */ /* 0x041fe400078e0232 */
[----:B------:R-:W5:Y:S02]  /*3ff0*/  LDG.E.U16 R8, desc[UR30][R8.64] ;  /* 0x0000001e08087981 */ /* 0x000f64000c1e1500 */
[C---:B------:R-:W-:Y:S02]  /*4000*/  IMAD.WIDE R14, R111.reuse, 0x2, R46 ;  /* 0x000000026f0e7825 */ /* 0x040fe400078e022e */
[----:B------:R-:W5:Y:S02]  /*4010*/  LDG.E.U16 R12, desc[UR30][R12.64] ;  /* 0x0000001e0c0c7981 */ /* 0x000f64000c1e1500 */
[----:B------:R-:W-:-:S02]  /*4020*/  IMAD.WIDE R16, R111, 0x2, R42 ;  /* 0x000000026f107825 */ /* 0x000fc400078e022a */
[----:B------:R-:W5:Y:S02]  /*4030*/  LDG.E.U16 R14, desc[UR30][R14.64] ;  /* 0x0000001e0e0e7981 */ /* 0x000f64000c1e1500 */
[----:B------:R-:W-:Y:S02]  /*4040*/  IMAD.WIDE R18, R111, 0x2, R38 ;  /* 0x000000026f127825 */ /* 0x000fe400078e0226 */
[----:B------:R-:W5:Y:S04]  /*4050*/  LDG.E.U16 R16, desc[UR30][R16.64] ;  /* 0x0000001e10107981 */ /* 0x000f68000c1e1500 */
[----:B------:R-:W5:Y:S01]  /*4060*/  LDG.E.U16 R18, desc[UR30][R18.64] ;  /* 0x0000001e12127981 */ /* 0x000f62000c1e1500 */
[----:B------:R-:W-:Y:S02]  /*4070*/  UMOV UR4, 0x1 ;  /* 0x0000000100047882 */ /* 0x000fe40000000000 */
[----:B------:R-:W-:-:S04]  /*4080*/  @!UP0 UIADD3 UR4, UPT, UPT, -UR4, 0x100000, URZ ;  /* 0x0010000004048890 */ /* 0x000fc8000fffe1ff */
[----:B------:R-:W-:Y:S02]  /*4090*/  @!UP0 USHF.L.U32 UR5, UR4, 0xb, URZ ;  /* 0x0000000b04058899 */ /* 0x000fe400080006ff */
[----:B------:R-:W-:Y:S01]  /*40a0*/  @!UP0 USHF.L.U32 UR4, UR4, 0x1, URZ ;  /* 0x0000000104048899 */ /* 0x000fe200080006ff */
[----:B------:R-:W-:Y:S01]  /*40b0*/  VOTEU.ALL UP2, P6 ;  /* 0x0000000000ff7886 */ /* 0x000fe20003040000 */
[----:B--2---:R0:W-:Y:S04]  /*40c0*/  STS.U16 [R54+UR8+0x6000], R23 ;  /* 0x0060001736007988 */ /* 0x0041e80008000408 */
[----:B----4-:R0:W-:Y:S04]  /*40d0*/  STS.U16 [R54+UR8+0x6400], R25 ;  /* 0x0064001936007988 */ /* 0x0101e80008000408 */
[----:B------:R0:W-:Y:S04]  /*40e0*/  STS.U16 [R54+UR8+0x6800], R27 ;  /* 0x0068001b36007988 */ /* 0x0001e80008000408 */
[----:B------:R0:W-:Y:S04]  /*40f0*/  STS.U16 [R54+UR8+0x6c00], R29 ;  /* 0x006c001d36007988 */ /* 0x0001e80008000408 */
[----:B------:R0:W-:Y:S04]  /*4100*/  STS.U16 [R54+UR8+0x7000], R31 ;  /* 0x0070001f36007988 */ /* 0x0001e80008000408 */
[----:B------:R0:W-:Y:S04]  /*4110*/  STS.U16 [R54+UR8+0x7400], R33 ;  /* 0x0074002136007988 */ /* 0x0001e80008000408 */
[----:B------:R0:W-:Y:S04]  /*4120*/  STS.U16 [R54+UR8+0x7800], R35 ;  /* 0x0078002336007988 */ /* 0x0001e80008000408 */
[----:B------:R0:W-:Y:S04]  /*4130*/  STS.U16 [R54+UR8+0x7c00], R21 ;  /* 0x007c001536007988 */ /* 0x0001e80008000408 */
[----:B---3--:R0:W-:Y:S04]  /*4140*/  STS.U16 [R55+UR8+0x6200], R4 ;  /* 0x0062000437007988 */ /* 0x0081e80008000408 */
[----:B------:R0:W-:Y:S04]  /*4150*/  STS.U16 [R55+UR8+0x6600], R6 ;  /* 0x0066000637007988 */ /* 0x0001e80008000408 */
[----:B-----5:R0:W-:Y:S04]  /*4160*/  STS.U16 [R55+UR8+0x6a00], R10 ;  /* 0x006a000a37007988 */ /* 0x0201e80008000408 */
[----:B------:R0:W-:Y:S04]  /*4170*/  STS.U16 [R55+UR8+0x6e00], R8 ;  /* 0x006e000837007988 */ /* 0x0001e80008000408 */
[----:B------:R0:W-:Y:S04]  /*4180*/  STS.U16 [R55+UR8+0x7200], R12 ;  /* 0x0072000c37007988 */ /* 0x0001e80008000408 */
[----:B------:R0:W-:Y:S04]  /*4190*/  STS.U16 [R55+UR8+0x7600], R14 ;  /* 0x0076000e37007988 */ /* 0x0001e80008000408 */
[----:B------:R0:W-:Y:S04]  /*41a0*/  STS.U16 [R55+UR8+0x7a00], R16 ;  /* 0x007a001037007988 */ /* 0x0001e80008000408 */
[----:B------:R0:W-:Y:S01]  /*41b0*/  STS.U16 [R55+UR8+0x7e00], R18 ;  /* 0x007e001237007988 */ /* 0x0001e20008000408 */
[----:B------:R1:W-:Y:S06]  /*41c0*/  MEMBAR.ALL.CTA ;  /* 0x0000000000007992 */ /* 0x0003ec0000008000 */
[----:B-1----:R-:W-:Y:S04]  /*41d0*/  FENCE.VIEW.ASYNC.S ;  /* 0x00000000000073c6 */ /* 0x002fe80000000000 */
[----:B------:R-:W1:Y:S02]  /*41e0*/  FENCE.VIEW.ASYNC.S ;  /* 0x00000000000073c6 */ /* 0x000e640000000000 */
[----:B-1----:R0:W1:Y:S02]  /*41f0*/  @!UP2 SYNCS.EXCH.64 URZ, [UR8+0xa010], UR4 ;  /* 0x00a0100408ffa5b2 */ /* 0x0020640008000100 */
[----:B-1----:R-:W-:Y:S06]  /*4200*/  BAR.SYNC.DEFER_BLOCKING 0x0 ;  /* 0x0000000000007b1d */ /* 0x002fec0000010000 */
[----:B0-----:R-:W-:Y:S05]  /*4210*/  BRA.U UP1, `(.L_x_16) ;  /* 0x00000001014c7547 */ /* 0x001fea000b800000 */
[----:B------:R-:W-:Y:S01]  /*4220*/  UIADD3 UR4, UPT, UPT, UR8, 0xa010, URZ ;  /* 0x0000a01008047890 */ /* 0x000fe2000fffe0ff */
        /* <DEDUP_REMOVED lines=8> */
[----:B------:R0:W-:Y:S01]  /*42b0*/  UTCHMMA gdesc[UR22], gdesc[UR20], tmem[UR11], tmem[UR26], idesc[UR27], !UPT ;  /* 0x00ff1a14160075ea */ /* 0x0001e2000f80000b */
[----:B------:R-:W-:Y:S01]  /*42c0*/  UMOV UR5, URZ ;  /* 0x000000ff00057c82 */ /* 0x000fe20008000000 */
        /* <DEDUP_REMOVED lines=8> */
.L_x_16:
[----:B------:R-:W1:Y:S01]  /*4350*/  SYNCS.PHASECHK.TRANS64.TRYWAIT P0, [UR8+0xa010], RZ ;  /* 0x00a010ffff0075a7 */ /* 0x000e620008001108 */
[----:B------:R-:W-:-:S04]  /*4360*/  IADD3 R116, P1, PT, R56, R112, RZ ;  /* 0x0000007038747210 */ /* 0x000fc80007f3e0ff */
[C---:B------:R-:W-:Y:S01]  /*4370*/  IADD3 R120, P4, PT, R116.reuse, 0x80, RZ ;  /* 0x0000008074787810 */ /* 0x040fe20007f9e0ff */
[----:B------:R-:W-:Y:S01]  /*4380*/  IMAD.X R118, RZ, RZ, R117, P1 ;  /* 0x000000ffff767224 */ /* 0x000fe200008e0675 */
[----:B------:R-:W-:-:S03]  /*4390*/  IADD3 R4, P3, PT, R116, 0x82, RZ ;  /* 0x0000008274047810 */ /* 0x000fc60007f7e0ff */
[--C-:B------:R-:W-:Y:S01]  /*43a0*/  IMAD.X R119, RZ, RZ, R118.reuse, P4 ;  /* 0x000000ffff777224 */ /* 0x100fe200020e0676 */
[-C--:B------:R-:W-:Y:S01]  /*43b0*/  ISETP.GT.U32.AND P2, PT, R4, R57.reuse, PT ;  /* 0x000000390400720c */ /* 0x080fe20003f44070 */
[--C-:B------:R-:W-:Y:S01]  /*43c0*/  IMAD.X R123, RZ, RZ, R118.reuse, P3 ;  /* 0x000000ffff7b7224 */ /* 0x100fe200018e0676 */
[C---:B------:R-:W-:Y:S02]  /*43d0*/  IADD3 R4, P1, PT, R116.reuse, 0x83, RZ ;  /* 0x0000008374047810 */ /* 0x040fe40007f3e0ff */
[----:B------:R-:W-:Y:S02]  /*43e0*/  IADD3 R122, P4, PT, R116, 0x84, RZ ;  /* 0x00000084747a7810 */ /* 0x000fe40007f9e0ff */
[----:B------:R-:W-:Y:S01]  /*43f0*/  ISETP.GT.U32.AND P3, PT, R4, R57, PT ;  /* 0x000000390400720c */ /* 0x000fe20003f64070 */
[--C-:B------:R-:W-:Y:S01]  /*4400*/  IMAD.X R125, RZ, RZ, R118.reuse, P1 ;  /* 0x000000ffff7d7224 */ /* 0x100fe200008e0676 */
[C---:B------:R-:W-:Y:S01]  /*4410*/  IADD3 R124, P1, PT, R116.reuse, 0x85, RZ ;  /* 0x00000085747c7810 */ /* 0x040fe20007f3e0ff */
[----:B------:R-:W-:Y:S01]  /*4420*/  IMAD.X R127, RZ, RZ, R118, P4 ;  /* 0x000000ffff7f7224 */ /* 0x000fe200020e0676 */
[----:B------:R-:W-:Y:S01]  /*4430*/  IADD3 R126, P4, PT, R116, 0x86, RZ ;  /* 0x00000086747e7810 */ /* 0x000fe20007f9e0ff */
[----:B-1----:R-:W-:-:S12]  /*4440*/  @!P0 BRA `(.L_x_17) ;  /* 0x0000003400988947 */ /* 0x002fd80003800000 */
.L_x_25:
[----:B------:R-:W-:Y:S01]  /*4450*/  BAR.SYNC.DEFER_BLOCKING 0x0 ;  /* 0x0000000000007b1d */ /* 0x000fe20000010000 */
[C---:B------:R-:W-:Y:S01]  /*4460*/  IADD3 R128, P0, PT, R116.reuse, 0x87, RZ ;  /* 0x0000008774807810 */ /* 0x040fe20007f1e0ff */
[--C-:B------:R-:W-:Y:S01]  /*4470*/  IMAD.X R129, RZ, RZ, R118.reuse, P1 ;  /* 0x000000ffff817224 */ /* 0x100fe200008e0676 */
[C---:B------:R-:W-:Y:S01]  /*4480*/  IADD3 R130, P1, PT, R116.reuse, 0x88, RZ ;  /* 0x0000008874827810 */ /* 0x040fe20007f3e0ff */
[--C-:B------:R-:W-:Y:S01]  /*4490*/  IMAD.X R131, RZ, RZ, R118.reuse, P4 ;  /* 0x000000ffff837224 */ /* 0x100fe200020e0676 */
[C---:B------:R-:W-:Y:S01]  /*44a0*/  IADD3 R132, P4, PT, R116.reuse, 0x89, RZ ;  /* 0x0000008974847810 */ /* 0x040fe20007f9e0ff */
[--C-:B------:R-:W-:Y:S01]  /*44b0*/  IMAD.X R133, RZ, RZ, R118.reuse, P0 ;  /* 0x000000ffff857224 */ /* 0x100fe200000e0676 */
[C---:B------:R-:W-:Y:S01]  /*44c0*/  IADD3 R134, P0, PT, R116.reuse, 0x8a, RZ ;  /* 0x0000008a74867810 */ /* 0x040fe20007f1e0ff */
[----:B------:R-:W-:Y:S01]  /*44d0*/  LDTM.16dp32bit_t0_t15.x32 R4, tmem[UR10] ;  /* 0x0000000a000479ee */ /* 0x000fe20008a80000 */
[----:B------:R-:W1:Y:S01]  /*44e0*/  LDTM.16dp32bit_t16_t31.x32 R4, tmem[UR10+0x20] ;  /* 0x0000200a000479ee */ /* 0x000e620008aa0000 */
[--C-:B------:R-:W-:Y:S01]  /*44f0*/  IMAD.X R135, RZ, RZ, R118.reuse, P1 ;  /* 0x000000ffff877224 */ /* 0x100fe200008e0676 */
[C---:B------:R-:W-:Y:S01]  /*4500*/  IADD3 R136, P1, PT, R116.reuse, 0x8b, RZ ;  /* 0x0000008b74887810 */ /* 0x040fe20007f3e0ff */
[--C-:B------:R-:W-:Y:S01]  /*4510*/  IMAD.X R137, RZ, RZ, R118.reuse, P4 ;  /* 0x000000ffff897224 */ /* 0x100fe200020e0676 */
[C---:B------:R-:W-:Y:S01]  /*4520*/  IADD3 R138, P4, PT, R116.reuse, 0x8c, RZ ;  /* 0x0000008c748a7810 */ /* 0x040fe20007f9e0ff */
[--C-:B------:R-:W-:Y:S01]  /*4530*/  IMAD.X R139, RZ, RZ, R118.reuse, P0 ;  /* 0x000000ffff8b7224 */ /* 0x100fe200000e0676 */
[C---:B------:R-:W-:Y:S01]  /*4540*/  IADD3 R140, P0, PT, R116.reuse, 0x8d, RZ ;  /* 0x0000008d748c7810 */ /* 0x040fe20007f1e0ff */
[--C-:B------:R-:W-:Y:S01]  /*4550*/  IMAD.X R141, RZ, RZ, R118.reuse, P1 ;  /* 0x000000ffff8d7224 */ /* 0x100fe200008e0676 */
[C---:B------:R-:W-:Y:S01]  /*4560*/  IADD3 R142, P1, PT, R116.reuse, 0x8e, RZ ;  /* 0x0000008e748e7810 */ /* 0x040fe20007f3e0ff */
[--C-:B------:R-:W-:Y:S01]  /*4570*/  IMAD.X R143, RZ, RZ, R118.reuse, P4 ;  /* 0x000000ffff8f7224 */ /* 0x100fe200020e0676 */
[----:B------:R-:W-:Y:S01]  /*4580*/  IADD3 R116, P4, PT, R116, 0x8f, RZ ;  /* 0x0000008f74747810 */ /* 0x000fe20007f9e0ff */
[--C-:B------:R-:W-:Y:S01]  /*4590*/  IMAD.X R144, RZ, RZ, R118.reuse, P0 ;  /* 0x000000ffff907224 */ /* 0x100fe200000e0676 */
[CC--:B------:R-:W-:Y:S01]  /*45a0*/  ISETP.GT.U32.AND P0, PT, R120.reuse, R57.reuse, PT ;  /* 0x000000397800720c */ /* 0x0c0fe20003f04070 */
[--C-:B------:R-:W-:Y:S01]  /*45b0*/  IMAD.X R145, RZ, RZ, R118.reuse, P1 ;  /* 0x000000ffff917224 */ /* 0x100fe200008e0676 */
[-C--:B------:R-:W-:Y:S01]  /*45c0*/  ISETP.GE.U32.AND P1, PT, R120, R57.reuse, PT ;  /* 0x000000397800720c */ /* 0x080fe20003f26070 */
[----:B------:R-:W-:Y:S01]  /*45d0*/  IMAD.X R118, RZ, RZ, R118, P4 ;  /* 0x000000ffff767224 */ /* 0x000fe200020e0676 */
[----:B------:R-:W-:Y:S01]  /*45e0*/  IADD3 R121, P4, PT, R112, 0x80, RZ ;  /* 0x0000008070797810 */ /* 0x000fe20007f9e0ff */
[----:B------:R-:W2:Y:S01]  /*45f0*/  @!P6 SYNCS.CCTL.IV [UR8+0xa010] ;  /* 0x00a01000ff00e9b1 */ /* 0x000ea20008000008 */
[C---:B------:R-:W-:Y:S01]  /*4600*/  ISETP.GT.U32.AND.EX P0, PT, R119.reuse, RZ, PT, P0 ;  /* 0x000000ff7700720c */ /* 0x040fe20003f04100 */
[----:B------:R-:W-:Y:S01]  /*4610*/  NOP ;  /* 0x0000000000007918 */ /* 0x000fe20000000000 */
[----:B------:R-:W-:Y:S01]  /*4620*/  ISETP.GE.U32.AND.EX P1, PT, R119, RZ, PT, P1 ;  /* 0x000000ff7700720c */ /* 0x000fe20003f26110 */
[----:B------:R-:W-:Y:S01]  /*4630*/  IMAD.X R120, RZ, RZ, R117, P4 ;  /* 0x000000ffff787224 */ /* 0x000fe200020e0675 */
[-C--:B------:R-:W-:Y:S01]  /*4640*/  ISETP.GT.U32.AND P4, PT, R122, R57.reuse, PT ;  /* 0x000000397a00720c */ /* 0x080fe20003f84070 */
[----:B-1----:R-:W-:Y:S01]  /*4650*/  FMUL R4, R4, UR33 ;  /* 0x0000002104047c20 */ /* 0x002fe20008400000 */
[----:B------:R-:W-:Y:S01]  /*4660*/  FMUL R5, R5, UR33 ;  /* 0x0000002105057c20 */ /* 0x000fe20008400000 */
[----:B------:R-:W-:Y:S01]  /*4670*/  FMUL R6, R6, UR33 ;  /* 0x0000002106067c20 */ /* 0x000fe20008400000 */
[----:B------:R-:W-:Y:S01]  /*4680*/  FMUL R9, R9, UR33 ;  /* 0x0000002109097c20 */ /* 0x000fe20008400000 */
[----:B------:R-:W-:Y:S01]  /*4690*/  ISETP.GT.U32.AND.EX P2, PT, R123, RZ, PT, P2 ;  /* 0x000000ff7b00720c */ /* 0x000fe20003f44120 */
[----:B------:R-:W-:Y:S01]  /*46a0*/  FMUL R8, R8, UR33 ;  /* 0x0000002108087c20 */ /* 0x000fe20008400000 */
[----:B------:R-:W-:Y:S01]  /*46b0*/  FSEL R119, R4, -INF , !P0 ;  /* 0xff80000004777808 */ /* 0x000fe20004000000 */
[----:B------:R-:W-:Y:S01]  /*46c0*/  FMUL R7, R7, UR33 ;  /* 0x0000002107077c20 */ /* 0x000fe20008400000 */
[-C--:B------:R-:W-:Y:S01]  /*46d0*/  ISETP.GT.U32.AND P0, PT, R124, R57.reuse, PT ;  /* 0x000000397c00720c */ /* 0x080fe20003f04070 */
[----:B------:R-:W-:Y:S01]  /*46e0*/  FMUL R10, R10, UR33 ;  /* 0x000000210a0a7c20 */ /* 0x000fe20008400000 */
[----:B------:R-:W-:Y:S01]  /*46f0*/  FSEL R5, R5, -INF , !P1 ;  /* 0xff80000005057808 */ /* 0x000fe20004800000 */
[----:B------:R-:W-:Y:S01]  /*4700*/  FMUL R11, R11, UR33 ;  /* 0x000000210b0b7c20 */ /* 0x000fe20008400000 */
[----:B------:R-:W-:Y:S01]  /*4710*/  ISETP.GT.U32.AND.EX P0, PT, R129, RZ, PT, P0 ;  /* 0x000000ff8100720c */ /* 0x000fe20003f04100 */
[----:B------:R-:W-:Y:S01]  /*4720*/  FMUL R14, R14, UR33 ;  /* 0x000000210e0e7c20 */ /* 0x000fe20008400000 */
[-C--:B------:R-:W-:Y:S01]  /*4730*/  ISETP.GT.U32.AND P1, PT, R126, R57.reuse, PT ;  /* 0x000000397e00720c */ /* 0x080fe20003f24070 */
[----:B------:R-:W-:Y:S01]  /*4740*/  FMUL R13, R13, UR33 ;  /* 0x000000210d0d7c20 */ /* 0x000fe20008400000 */
[----:B------:R-:W-:Y:S01]  /*4750*/  ISETP.GT.U32.AND.EX P4, PT, R127, RZ, PT, P4 ;  /* 0x000000ff7f00720c */ /* 0x000fe20003f84140 */
[----:B------:R-:W-:Y:S01]  /*4760*/  FMUL R12, R12, UR33 ;  /* 0x000000210c0c7c20 */ /* 0x000fe20008400000 */
[----:B------:R-:W-:Y:S01]  /*4770*/  FSEL R6, R6, -INF , !P2 ;  /* 0xff80000006067808 */ /* 0x000fe20005000000 */
[----:B------:R-:W-:Y:S01]  /*4780*/  FMUL R15, R15, UR33 ;  /* 0x000000210f0f7c20 */ /* 0x000fe20008400000 */
[----:B------:R-:W-:Y:S01]  /*4790*/  FSEL R9, R9, -INF , !P0 ;  /* 0xff80000009097808 */ /* 0x000fe20004000000 */
[----:B------:R-:W-:Y:S01]  /*47a0*/  FMUL R16, R16, UR33 ;  /* 0x0000002110107c20 */ /* 0x000fe20008400000 */
[----:B------:R-:W-:Y:S01]  /*47b0*/  ISETP.GT.U32.AND.EX P3, PT, R125, RZ, PT, P3 ;  /* 0x000000ff7d00720c */ /* 0x000fe20003f64130 */
        /* <DEDUP_REMOVED lines=9> */
[-C--:B------:R-:W-:Y:S01]  /*4850*/  ISETP.GT.U32.AND P4, PT, R132, R57.reuse, PT ;  /* 0x000000398400720c */ /* 0x080fe20003f84070 */
[----:B------:R-:W-:Y:S01]  /*4860*/  FMUL R22, R22, UR33 ;  /* 0x0000002116167c20 */ /* 0x000fe20008400000 */
[----:B------:R-:W-:Y:S01]  /*4870*/  FSEL R7, R7, -INF , !P3 ;  /* 0xff80000007077808 */ /* 0x000fe20005800000 */
[----:B------:R-:W-:Y:S01]  /*4880*/  FMUL R23, R23, UR33 ;  /* 0x0000002117177c20 */ /* 0x000fe20008400000 */
[----:B------:R-:W-:Y:S01]  /*4890*/  ISETP.GT.U32.AND.EX P2, PT, R133, RZ, PT, P2 ;  /* 0x000000ff8500720c */ /* 0x000fe20003f44120 */
        /* <DEDUP_REMOVED lines=15> */
[-C--:B------:R-:W-:Y:S01]  /*4990*/  ISETP.GT.U32.AND P2, PT, R138, R57.reuse, PT ;  /* 0x000000398a00720c */ /* 0x080fe20003f44070 */
[----:B------:R-:W-:Y:S01]  /*49a0*/  FMUL R32, R32, UR33 ;  /* 0x0000002120207c20 */ /* 0x000fe20008400000 */
[----:B------:R-:W-:Y:S01]  /*49b0*/  ISETP.GT.U32.AND.EX P3, PT, R135, RZ, PT, P3 ;  /* 0x000000ff8700720c */ /* 0x000fe20003f64130 */
[----:B------:R-:W-:Y:S01]  /*49c0*/  FMUL R33, R33, UR33 ;  /* 0x0000002121217c20 */ /* 0x000fe20008400000 */
[----:B------:R-:W-:Y:S01]  /*49d0*/  FSEL R13, R13, -INF , !P4 ;  /* 0xff8000000d0d7808 */ /* 0x000fe20006000000 */
[----:B------:R-:W-:Y:S01]  /*49e0*/  FMUL R34, R34, UR33 ;  /* 0x0000002122227c20 */ /* 0x000fe20008400000 */
[----:B------:R-:W-:Y:S01]  /*49f0*/  ISETP.GT.U32.AND P0, PT, R116, R57, PT ;  /* 0x000000397400720c */ /* 0x000fe20003f04070 */
[----:B------:R-:W-:Y:S01]  /*4a00*/  FMUL R35, R35, UR33 ;  /* 0x0000002123237c20 */ /* 0x000fe20008400000 */
[----:B------:R-:W-:-:S02]  /*4a10*/  ISETP.GT.U32.AND.EX P1, PT, R141, RZ, PT, P1 ;  /* 0x000000ff8d00720c */ /* 0x000fc40003f24110 */
[-C--:B------:R-:W-:Y:S02]  /*4a20*/  ISETP.GT.U32.AND P4, PT, R142, R57.reuse, PT ;  /* 0x000000398e00720c */ /* 0x080fe40003f84070 */
[----:B------:R-:W-:Y:S02]  /*4a30*/  LOP3.LUT R116, R121, 0x1f, R56, 0xfe, !PT ;  /* 0x0000001f79747812 */ /* 0x000fe400078efe38 */
[----:B------:R-:W-:Y:S02]  /*4a40*/  FSEL R12, R12, -INF , !P3 ;  /* 0xff8000000c0c7808 */ /* 0x000fe40005800000 */
[----:B------:R-:W-:Y:S02]  /*4a50*/  ISETP.GT.U32.AND.EX P2, PT, R143, RZ, PT, P2 ;  /* 0x000000ff8f00720c */ /* 0x000fe40003f44120 */
[----:B------:R-:W-:Y:S02]  /*4a60*/  FSEL R15, R15, -INF , !P1 ;  /* 0xff8000000f0f7808 */ /* 0x000fe40004800000 */
[----:B------:R-:W-:-:S02]  /*4a70*/  ISETP.GT.U32.AND P3, PT, R140, R57, PT ;  /* 0x000000398c00720c */ /* 0x000fc40003f64070 */
[--C-:B------:R-:W-:Y:S02]  /*4a80*/  LOP3.LUT R4, R121, 0x1e, R56.reuse, 0xfe, !PT ;  /* 0x0000001e79047812 */ /* 0x100fe400078efe38 */
[-C--:B------:R-:W-:Y:S02]  /*4a90*/  ISETP.GT.U32.AND P1, PT, R116, R57.reuse, PT ;  /* 0x000000397400720c */ /* 0x080fe40003f24070 */
[----:B------:R-:W-:Y:S02]  /*4aa0*/  ISETP.GT.U32.AND.EX P4, PT, R145, RZ, PT, P4 ;  /* 0x000000ff9100720c */ /* 0x000fe40003f84140 */
[----:B------:R-:W-:Y:S02]  /*4ab0*/  LOP3.LUT R116, R121, 0x10, R56, 0xfe, !PT ;  /* 0x0000001079747812 */ /* 0x000fe400078efe38 */
[----:B------:R-:W-:Y:S02]  /*4ac0*/  FSEL R16, R16, -INF , !P2 ;  /* 0xff80000010107808 */ /* 0x000fe40005000000 */
[----:B------:R-:W-:-:S02]  /*4ad0*/  ISETP.GT.U32.AND P2, PT, R4, R57, PT ;  /* 0x000000390400720c */ /* 0x000fc40003f44070 */
[----:B------:R-:W-:Y:S02]  /*4ae0*/  ISETP.GT.U32.AND.EX P3, PT, R144, RZ, PT, P3 ;  /* 0x000000ff9000720c */ /* 0x000fe40003f64130 */
[----:B------:R-:W-:Y:S02]  /*4af0*/  FSEL R18, R18, -INF , !P4 ;  /* 0xff80000012127808 */ /* 0x000fe40006000000 */
[C-C-:B------:R-:W-:Y:S02]  /*4b00*/  LOP3.LUT R4, R121.reuse, 0x1d, R56.reuse, 0xfe, !PT ;  /* 0x0000001d79047812 */ /* 0x140fe400078efe38 */
[----:B------:R-:W-:Y:S02]  /*4b10*/  ISETP.GT.U32.AND P4, PT, R116, R57, PT ;  /* 0x000000397400720c */ /* 0x000fe40003f84070 */
[----:B------:R-:W-:Y:S02]  /*4b20*/  ISETP.GT.U32.AND.EX P0, PT, R118, RZ, PT, P0 ;  /* 0x000000ff7600720c */ /* 0x000fe40003f04100 */
[----:B------:R-:W-:-:S02]  /*4b30*/  LOP3.LUT R116, R121, 0x11, R56, 0xfe, !PT ;  /* 0x0000001179747812 */ /* 0x000fc400078efe38 */
[----:B------:R-:W-:Y:S02]  /*4b40*/  FSEL R17, R17, -INF , !P3 ;  /* 0xff80000011117808 */ /* 0x000fe40005800000 */
[-C--:B------:R-:W-:Y:S02]  /*4b50*/  ISETP.GT.U32.AND P3, PT, R4, R57.reuse, PT ;  /* 0x000000390400720c */ /* 0x080fe40003f64070 */
[----:B------:R-:W-:Y:S02]  /*4b60*/  ISETP.GT.U32.AND.EX P4, PT, R120, RZ, PT, P4 ;  /* 0x000000ff7800720c */ /* 0x000fe40003f84140 */
[----:B------:R-:W-:Y:S02]  /*4b70*/  FSEL R19, R19, -INF , !P0 ;  /* 0xff80000013137808 */ /* 0x000fe40004000000 */
[----:B------:R-:W-:Y:S02]  /*4b80*/  LOP3.LUT R4, R121, 0x12, R56, 0xfe, !PT ;  /* 0x0000001279047812 */ /* 0x000fe400078efe38 */
[----:B------:R-:W-:-:S02]  /*4b90*/  ISETP.GT.U32.AND P0, PT, R116, R57, PT ;  /* 0x000000397400720c */ /* 0x000fc40003f04070 */
[----:B------:R-:W-:Y:S02]  /*4ba0*/  FSEL R20, R20, -INF , !P4 ;  /* 0xff80000014147808 */ /* 0x000fe40006000000 */
[----:B------:R-:W-:Y:S02]  /*4bb0*/  ISETP.GT.U32.AND P4, PT, R4, R57, PT ;  /* 0x000000390400720c */ /* 0x000fe40003f84070 */
[C---:B------:R-:W-:Y:S02]  /*4bc0*/  ISETP.GT.U32.AND.EX P0, PT, R120.reuse, RZ, PT, P0 ;  /* 0x000000ff7800720c */ /* 0x040fe40003f04100 */
[----:B------:R-:W-:Y:S02]  /*4bd0*/  LOP3.LUT R116, R121, 0x13, R56, 0xfe, !PT ;  /* 0x0000001379747812 */ /* 0x000fe400078efe38 */
[----:B------:R-:W-:Y:S02]  /*4be0*/  ISETP.GT.U32.AND.EX P4, PT, R120, RZ, PT, P4 ;  /* 0x000000ff7800720c */ /* 0x000fe40003f84140 */
[----:B------:R-:W-:-:S02]  /*4bf0*/  FSEL R21, R21, -INF , !P0 ;  /* 0xff80000015157808 */ /* 0x000fc40004000000 */
[C-C-:B------:R-:W-:Y:S02]  /*4c00*/  LOP3.LUT R4, R121.reuse, 0x14, R56.reuse, 0xfe, !PT ;  /* 0x0000001479047812 */ /* 0x140fe400078efe38 */
[-C--:B------:R-:W-:Y:S02]  /*4c10*/  ISETP.GT.U32.AND P0, PT, R116, R57.reuse, PT ;  /* 0x000000397400720c */ /* 0x080fe40003f04070 */
[----:B------:R-:W-:Y:S02]  /*4c20*/  FSEL R22, R22, -INF , !P4 ;  /* 0xff80000016167808 */ /* 0x000fe40006000000 */
[----:B------:R-:W-:Y:S02]  /*4c30*/  ISETP.GT.U32.AND P4, PT, R4, R57, PT ;  /* 0x000000390400720c */ /* 0x000fe40003f84070 */
[----:B------:R-:W-:Y:S02]  /*4c40*/  ISETP.GT.U32.AND.EX P0, PT, R120, RZ, PT, P0 ;  /* 0x000000ff7800720c */ /* 0x000fe40003f04100 */
[----:B------:R-:W-:-:S02]  /*4c50*/  LOP3.LUT R4, R121, 0x16, R56, 0xfe, !PT ;  /* 0x0000001679047812 */ /* 0x000fc400078efe38 */
[----:B------:R-:W-:Y:S02]  /*4c60*/  FSEL R23, R23, -INF , !P0 ;  /* 0xff80000017177808 */ /* 0x000fe40004000000 */
[----:B------:R-:W-:Y:S02]  /*4c70*/  ISETP.GT.U32.AND P0, PT, R4, R57, PT ;  /* 0x000000390400720c */ /* 0x000fe40003f04070 */
[----:B------:R-:W-:Y:S02]  /*4c80*/  FMNMX3 R4, R119, R5, R6, !PT ;  /* 0x0000000577047276 */ /* 0x000fe40007800006 */
[----:B------:R-:W-:Y:S02]  /*4c90*/  ISETP.GT.U32.AND.EX P4, PT, R120, RZ, PT, P4 ;  /* 0x000000ff7800720c */ /* 0x000fe40003f84140 */
[----:B------:R-:W-:Y:S02]  /*4ca0*/  FMNMX3 R4, R4, R7, R8, !PT ;  /* 0x0000000704047276 */ /* 0x000fe40007800008 */
[----:B------:R-:W-:-:S02]  /*4cb0*/  LOP3.LUT R116, R121, 0x15, R56, 0xfe, !PT ;  /* 0x0000001579747812 */ /* 0x000fc400078efe38 */
[----:B------:R-:W-:Y:S02]  /*4cc0*/  FMNMX3 R4, R4, R9, R10, !PT ;  /* 0x0000000904047276 */ /* 0x000fe4000780000a */
[----:B------:R-:W-:Y:S02]  /*4cd0*/  FSEL R24, R24, -INF , !P4 ;  /* 0xff80000018187808 */ /* 0x000fe40006000000 */
[----:B------:R-:W-:Y:S02]  /*4ce0*/  FMNMX3 R4, R4, R11, R12, !PT ;  /* 0x0000000b04047276 */ /* 0x000fe4000780000c */
[----:B------:R-:W-:Y:S02]  /*4cf0*/  ISETP.GT.U32.AND P4, PT, R116, R57, PT ;  /* 0x000000397400720c */ /* 0x000fe40003f84070 */
[----:B------:R-:W-:Y:S02]  /*4d00*/  FMNMX3 R4, R4, R13, R14, !PT ;  /* 0x0000000d04047276 */ /* 0x000fe4000780000e */
[----:B------:R-:W-:-:S02]  /*4d10*/  ISETP.GT.U32.AND.EX P4, PT, R120, RZ, PT, P4 ;  /* 0x000000ff7800720c */ /* 0x000fc40003f84140 */
[----:B------:R-:W-:Y:S02]  /*4d20*/  ISETP.GT.U32.AND.EX P0, PT, R120, RZ, PT, P0 ;  /* 0x000000ff7800720c */ /* 0x000fe40003f04100 */
[C-C-:B------:R-:W-:Y:S02]  /*4d30*/  LOP3.LUT R116, R121.reuse, 0x18, R56.reuse, 0xfe, !PT ;  /* 0x0000001879747812 */ /* 0x140fe400078efe38 */
[----:B------:R-:W-:Y:S02]  /*4d40*/  LOP3.LUT R118, R121, 0x17, R56, 0xfe, !PT ;  /* 0x0000001779767812 */ /* 0x000fe400078efe38 */
[----:B------:R-:W-:Y:S02]  /*4d50*/  FMNMX3 R4, R4, R15, R16, !PT ;  /* 0x0000000f04047276 */ /* 0x000fe40007800010 */
[----:B------:R-:W-:Y:S02]  /*4d60*/  FSEL R25, R25, -INF , !P4 ;  /* 0xff80000019197808 */ /* 0x000fe40006000000 */
[----:B------:R-:W-:-:S02]  /*4d70*/  FSEL R26, R26, -INF , !P0 ;  /* 0xff8000001a1a7808 */ /* 0x000fc40004000000 */
[-C--:B------:R-:W-:Y:S02]  /*4d80*/  ISETP.GT.U32.AND P4, PT, R116, R57.reuse, PT ;  /* 0x000000397400720c */ /* 0x080fe40003f84070 */
[----:B------:R-:W-:Y:S02]  /*4d90*/  ISETP.GT.U32.AND P0, PT, R118, R57, PT ;  /* 0x000000397600720c */ /* 0x000fe40003f04070 */
[----:B------:R-:W-:Y:S02]  /*4da0*/  FMNMX3 R4, R4, R17, R18, !PT ;  /* 0x0000001104047276 */ /* 0x000fe40007800012 */
[C---:B------:R-:W-:Y:S02]  /*4db0*/  ISETP.GT.U32.AND.EX P0, PT, R120.reuse, RZ, PT, P0 ;  /* 0x000000ff7800720c */ /* 0x040fe40003f04100 */
[----:B------:R-:W-:Y:S02]  /*4dc0*/  ISETP.GT.U32.AND.EX P4, PT, R120, RZ, PT, P4 ;  /* 0x000000ff7800720c */ /* 0x000fe40003f84140 */
[----:B------:R-:W-:-:S02]  /*4dd0*/  LOP3.LUT R116, R121, 0x1a, R56, 0xfe, !PT ;  /* 0x0000001a79747812 */ /* 0x000fc400078efe38 */
[----:B------:R-:W-:Y:S02]  /*4de0*/  LOP3.LUT R118, R121, 0x19, R56, 0xfe, !PT ;  /* 0x0000001979767812 */ /* 0x000fe400078efe38 */
[----:B------:R-:W-:Y:S02]  /*4df0*/  FMNMX3 R4, R4, R19, R20, !PT ;  /* 0x0000001304047276 */ /* 0x000fe40007800014 */
[----:B------:R-:W-:Y:S02]  /*4e00*/  FSEL R27, R27, -INF , !P0 ;  /* 0xff8000001b1b7808 */ /* 0x000fe40004000000 */
[----:B------:R-:W-:Y:S02]  /*4e10*/  FSEL R28, R28, -INF , !P4 ;  /* 0xff8000001c1c7808 */ /* 0x000fe40006000000 */
[-C--:B------:R-:W-:Y:S02]  /*4e20*/  ISETP.GT.U32.AND P0, PT, R116, R57.reuse, PT ;  /* 0x000000397400720c */ /* 0x080fe40003f04070 */
[----:B------:R-:W-:-:S02]  /*4e30*/  ISETP.GT.U32.AND P4, PT, R118, R57, PT ;  /* 0x000000397600720c */ /* 0x000fc40003f84070 */
[----:B------:R-:W-:Y:S02]  /*4e40*/  FMNMX3 R4, R4, R21, R22, !PT ;  /* 0x0000001504047276 */ /* 0x000fe40007800016 */
[C---:B------:R-:W-:Y:S02]  /*4e50*/  ISETP.GT.U32.AND.EX P4, PT, R120.reuse, RZ, PT, P4 ;  /* 0x000000ff7800720c */ /* 0x040fe40003f84140 */
[----:B------:R-:W-:Y:S02]  /*4e60*/  ISETP.GT.U32.AND.EX P0, PT, R120, RZ, PT, P0 ;  /* 0x000000ff7800720c */ /* 0x000fe40003f04100 */
[C-C-:B------:R-:W-:Y:S02]  /*4e70*/  LOP3.LUT R116, R121.reuse, 0x1c, R56.reuse, 0xfe, !PT ;  /* 0x0000001c79747812 */ /* 0x140fe400078efe38 */
[----:B------:R-:W-:Y:S02]  /*4e80*/  LOP3.LUT R118, R121, 0x1b, R56, 0xfe, !PT ;  /* 0x0000001b79767812 */ /* 0x000fe400078efe38 */
[----:B------:R-:W-:-:S02]  /*4e90*/  FMNMX3 R4, R4, R23, R24, !PT ;  /* 0x0000001704047276 */ /* 0x000fc40007800018 */
[----:B------:R-:W-:Y:S02]  /*4ea0*/  FSEL R29, R29, -INF , !P4 ;  /* 0xff8000001d1d7808 */ /* 0x000fe40006000000 */
[----:B------:R-:W-:Y:S02]  /*4eb0*/  FSEL R30, R30, -INF , !P0 ;  /* 0xff8000001e1e7808 */ /* 0x000fe40004000000 */
[-C--:B------:R-:W-:Y:S02]  /*4ec0*/  ISETP.GT.U32.AND P4, PT, R116, R57.reuse, PT ;  /* 0x000000397400720c */ /* 0x080fe40003f84070 */
[----:B------:R-:W-:Y:S02]  /*4ed0*/  ISETP.GT.U32.AND P0, PT, R118, R57, PT ;  /* 0x000000397600720c */ /* 0x000fe40003f04070 */
[----:B------:R-:W-:Y:S02]  /*4ee0*/  FMNMX3 R4, R4, R25, R26, !PT ;  /* 0x0000001904047276 */ /* 0x000fe4000780001a */
[----:B------:R-:W-:-:S02]  /*4ef0*/  ISETP.GT.U32.AND.EX P4, PT, R120, RZ, PT, P4 ;  /* 0x000000ff7800720c */ /* 0x000fc40003f84140 */
[----:B------:R-:W-:Y:S02]  /*4f00*/  ISETP.GT.U32.AND.EX P0, PT, R120, RZ, PT, P0 ;  /* 0x000000ff7800720c */ /* 0x000fe40003f04100 */
[----:B------:R-:W-:Y:S02]  /*4f10*/  FMNMX3 R4, R4, R27, R28, !PT ;  /* 0x0000001b04047276 */ /* 0x000fe4000780001c */
[C---:B------:R-:W-:Y:S02]  /*4f20*/  ISETP.GT.U32.AND.EX P2, PT, R120.reuse, RZ, PT, P2 ;  /* 0x000000ff7800720c */ /* 0x040fe40003f44120 */
[----:B------:R-:W-:Y:S02]  /*4f30*/  ISETP.GT.U32.AND.EX P3, PT, R120, RZ, PT, P3 ;  /* 0x000000ff7800720c */ /* 0x000fe40003f64130 */
[----:B------:R-:W-:Y:S02]  /*4f40*/  FSEL R31, R31, -INF , !P0 ;  /* 0xff8000001f1f7808 */ /* 0x000fe40004000000 */
[----:B------:R-:W-:-:S02]  /*4f50*/  FSEL R32, R32, -INF , !P4 ;  /* 0xff80000020207808 */ /* 0x000fc40006000000 */
[----:B------:R-:W-:Y:S02]  /*4f60*/  FMNMX3 R4, R4, R29, R30, !PT ;  /* 0x0000001d04047276 */ /* 0x000fe4000780001e */
[----:B------:R-:W-:Y:S02]  /*4f70*/  ISETP.GT.U32.AND.EX P1, PT, R120, RZ, PT, P1 ;  /* 0x000000ff7800720c */ /* 0x000fe40003f24110 */
[----:B------:R-:W-:Y:S02]  /*4f80*/  FSEL R33, R33, -INF , !P3 ;  /* 0xff80000021217808 */ /* 0x000fe40005800000 */
[----:B------:R-:W-:Y:S02]  /*4f90*/  FSEL R34, R34, -INF , !P2 ;  /* 0xff80000022227808 */ /* 0x000fe40005000000 */
[----:B------:R-:W-:Y:S02]  /*4fa0*/  FMNMX3 R4, R4, R31, R32, !PT ;  /* 0x0000001f04047276 */ /* 0x000fe40007800020 */
[----:B------:R-:W-:-:S02]  /*4fb0*/  FSEL R35, R35, -INF , !P1 ;  /* 0xff80000023237808 */ /* 0x000fc40004800000 */
[----:B------:R-:W-:-:S04]  /*4fc0*/  FMNMX3 R4, R4, R33, R34, !PT ;  /* 0x0000002104047276 */ /* 0x000fc80007800022 */
[----:B------:R-:W-:-:S05]  /*4fd0*/  FMNMX R118, R35, R4, !PT ;  /* 0x0000000423767209 */ /* 0x000fca0007800000 */
[----:B------:R-:W1:Y:S02]  /*4fe0*/  SHFL.BFLY PT, R116, R118, 0x10, 0x1f ;  /* 0x0e001f0076747f89 */ /* 0x000e6400000e0000 */
[----:B-1----:R-:W-:-:S05]  /*4ff0*/  FMNMX3 R116, R118, R116, R113, !PT ;  /* 0x0000007476747276 */ /* 0x002fca0007800071 */
[--C-:B------:R-:W-:Y:S01]  /*5000*/  FADD R119, R119, -R116.reuse ;  /* 0x8000007477777221 */ /* 0x100fe20000000000 */
[--C-:B------:R-:W-:Y:S01]  /*5010*/  FADD R5, R5, -R116.reuse ;  /* 0x8000007405057221 */ /* 0x100fe20000000000 */
[--C-:B------:R-:W-:Y:S01]  /*5020*/  FADD R6, R6, -R116.reuse ;  /* 0x8000007406067221 */ /* 0x100fe20000000000 */
[--C-:B------:R-:W-:Y:S01]  /*5030*/  FADD R7, R7, -R116.reuse ;  /* 0x8000007407077221 */ /* 0x100fe20000000000 */
[----:B------:R-:W-:Y:S01]  /*5040*/  FMUL R4, R119, 1.4426950216293334961 ;  /* 0x3fb8aa3b77047820 */ /* 0x000fe20000400000 */
[----:B------:R-:W-:Y:S01]  /*5050*/  FMUL R5, R5, 1.4426950216293334961 ;  /* 0x3fb8aa3b05057820 */ /* 0x000fe20000400000 */
[----:B------:R-:W-:Y:S01]  /*5060*/  FMUL R6, R6, 1.4426950216293334961 ;  /* 0x3fb8aa3b06067820 */ /* 0x000fe20000400000 */
[----:B------:R-:W-:Y:S01]  /*5070*/  FMUL R7, R7, 1.4426950216293334961 ;  /* 0x3fb8aa3b07077820 */ /* 0x000fe20000400000 */
[--C-:B------:R-:W-:Y:S01]  /*5080*/  FADD R8, R8, -R116.reuse ;  /* 0x8000007408087221 */ /* 0x100fe20000000000 */
[--C-:B------:R-:W-:Y:S01]  /*5090*/  FADD R9, R9, -R116.reuse ;  /* 0x8000007409097221 */ /* 0x100fe20000000000 */
[----:B------:R-:W-:Y:S01]  /*50a0*/  MUFU.EX2 R4, R4 ;  /* 0x0000000400047308 */ /* 0x000fe20000000800 */
[--C-:B------:R-:W-:Y:S01]  /*50b0*/  FADD R10, R10, -R116.reuse ;  /* 0x800000740a0a7221 */ /* 0x100fe20000000000 */
[----:B------:R-:W-:Y:S01]  /*50c0*/  FMUL R8, R8, 1.4426950216293334961 ;  /* 0x3fb8aa3b08087820 */ /* 0x000fe20000400000 */
[----:B------:R-:W-:Y:S01]  /*50d0*/  FMUL R9, R9, 1.4426950216293334961 ;  /* 0x3fb8aa3b09097820 */ /* 0x000fe20000400000 */
[--C-:B------:R-:W-:Y:S01]  /*50e0*/  FADD R11, R11, -R116.reuse ;  /* 0x800000740b0b7221 */ /* 0x100fe20000000000 */
[----:B------:R-:W-:Y:S01]  /*50f0*/  FMUL R10, R10, 1.4426950216293334961 ;  /* 0x3fb8aa3b0a0a7820 */ /* 0x000fe20000400000 */
[--C-:B------:R-:W-:Y:S01]  /*5100*/  FADD R21, R21, -R116.reuse ;  /* 0x8000007415157221 */ /* 0x100fe20000000000 */
[--C-:B------:R-:W-:Y:S01]  /*5110*/  FADD R12, R12, -R116.reuse ;  /* 0x800000740c0c7221 */ /* 0x100fe20000000000 */
[----:B------:R-:W1:Y:S01]  /*5120*/  MUFU.EX2 R5, R5 ;  /* 0x0000000500057308 */ /* 0x000e620000000800 */
[----:B------:R-:W-:Y:S01]  /*5130*/  FMUL R11, R11, 1.4426950216293334961 ;  /* 0x3fb8aa3b0b0b7820 */ /* 0x000fe20000400000 */
[----:B------:R-:W-:Y:S01]  /*5140*/  FMUL R21, R21, 1.4426950216293334961 ;  /* 0x3fb8aa3b15157820 */ /* 0x000fe20000400000 */
[--C-:B------:R-:W-:Y:S01]  /*5150*/  FADD R22, R22, -R116.reuse ;  /* 0x8000007416167221 */ /* 0x100fe20000000000 */
[----:B------:R-:W-:Y:S01]  /*5160*/  FMUL R12, R12, 1.4426950216293334961 ;  /* 0x3fb8aa3b0c0c7820 */ /* 0x000fe20000400000 */
[--C-:B------:R-:W-:Y:S01]  /*5170*/  FADD R13, R13, -R116.reuse ;  /* 0x800000740d0d7221 */ /* 0x100fe20000000000 */
[--C-:B------:R-:W-:Y:S01]  /*5180*/  FADD R14, R14, -R116.reuse ;  /* 0x800000740e0e7221 */ /* 0x100fe20000000000 */
[----:B------:R-:W-:Y:S01]  /*5190*/  FMUL R22, R22, 1.4426950216293334961 ;  /* 0x3fb8aa3b16167820 */ /* 0x000fe20000400000 */
[----:B------:R-:W3:Y:S01]  /*51a0*/  MUFU.EX2 R6, R6 ;  /* 0x0000000600067308 */ /* 0x000ee20000000800 */
[----:B------:R-:W-:Y:S01]  /*51b0*/  FMUL R13, R13, 1.4426950216293334961 ;  /* 0x3fb8aa3b0d0d7820 */ /* 0x000fe20000400000 */
[----:B------:R-:W-:Y:S01]  /*51c0*/  FMUL R14, R14, 1.4426950216293334961 ;  /* 0x3fb8aa3b0e0e7820 */ /* 0x000fe20000400000 */
[--C-:B------:R-:W-:Y:S01]  /*51d0*/  FADD R15, R15, -R116.reuse ;  /* 0x800000740f0f7221 */ /* 0x100fe20000000000 */
[--C-:B------:R-:W-:Y:S01]  /*51e0*/  FADD R16, R16, -R116.reuse ;  /* 0x8000007410107221 */ /* 0x100fe20000000000 */
[--C-:B------:R-:W-:Y:S01]  /*51f0*/  FADD R17, R17, -R116.reuse ;  /* 0x8000007411117221 */ /* 0x100fe20000000000 */
[--C-:B------:R-:W-:Y:S01]  /*5200*/  FADD R18, R18, -R116.reuse ;  /* 0x8000007412127221 */ /* 0x100fe20000000000 */
[----:B------:R-:W-:Y:S01]  /*5210*/  FMUL R15, R15, 1.4426950216293334961 ;  /* 0x3fb8aa3b0f0f7820 */ /* 0x000fe20000400000 */
[----:B------:R-:W4:Y:S01]  /*5220*/  MUFU.EX2 R7, R7 ;  /* 0x0000000700077308 */ /* 0x000f220000000800 */
[----:B-1----:R-:W-:Y:S01]  /*5230*/  FADD R119, R4, R5 ;  /* 0x0000000504777221 */ /* 0x002fe20000000000 */
[----:B------:R-:W-:Y:S01]  /*5240*/  FMUL R16, R16, 1.4426950216293334961 ;  /* 0x3fb8aa3b10107820 */ /* 0x000fe20000400000 */
[----:B------:R-:W-:Y:S01]  /*5250*/  FMUL R17, R17, 1.4426950216293334961 ;  /* 0x3fb8aa3b11117820 */ /* 0x000fe20000400000 */
[----:B------:R-:W-:Y:S01]  /*5260*/  FMUL R18, R18, 1.4426950216293334961 ;  /* 0x3fb8aa3b12127820 */ /* 0x000fe20000400000 */
[--C-:B------:R-:W-:Y:S01]  /*5270*/  FADD R19, R19, -R116.reuse ;  /* 0x8000007413137221 */ /* 0x100fe20000000000 */
[--C-:B------:R-:W-:Y:S01]  /*5280*/  FADD R20, R20, -R116.reuse ;  /* 0x8000007414147221 */ /* 0x100fe20000000000 */
[--C-:B------:R-:W-:Y:S01]  /*5290*/  FADD R23, R23, -R116.reuse ;  /* 0x8000007417177221 */ /* 0x100fe20000000000 */
[----:B------:R-:W1:Y:S01]  /*52a0*/  MUFU.EX2 R8, R8 ;  /* 0x0000000800087308 */ /* 0x000e620000000800 */
[----:B---3--:R-:W-:Y:S01]  /*52b0*/  FADD R118, R6, R119 ;  /* 0x0000007706767221 */ /* 0x008fe20000000000 */
[----:B------:R-:W-:Y:S01]  /*52c0*/  FMUL R19, R19, 1.4426950216293334961 ;  /* 0x3fb8aa3b13137820 */ /* 0x000fe20000400000 */
[----:B------:R-:W-:Y:S01]  /*52d0*/  FMUL R20, R20, 1.4426950216293334961 ;  /* 0x3fb8aa3b14147820 */ /* 0x000fe20000400000 */
[----:B------:R-:W-:Y:S01]  /*52e0*/  FMUL R23, R23, 1.4426950216293334961 ;  /* 0x3fb8aa3b17177820 */ /* 0x000fe20000400000 */
[--C-:B------:R-:W-:Y:S01]  /*52f0*/  FADD R24, R24, -R116.reuse ;  /* 0x8000007418187221 */ /* 0x100fe20000000000 */
[--C-:B------:R-:W-:Y:S01]  /*5300*/  FADD R25, R25, -R116.reuse ;  /* 0x8000007419197221 */ /* 0x100fe20000000000 */
[--C-:B------:R-:W-:Y:S01]  /*5310*/  FADD R26, R26, -R116.reuse ;  /* 0x800000741a1a7221 */ /* 0x100fe20000000000 */
[----:B------:R-:W3:Y:S01]  /*5320*/  MUFU.EX2 R9, R9 ;  /* 0x0000000900097308 */ /* 0x000ee20000000800 */
[----:B------:R-:W-:Y:S01]  /*5330*/  FMUL R24, R24, 1.4426950216293334961 ;  /* 0x3fb8aa3b18187820 */ /* 0x000fe20000400000 */
[----:B------:R-:W-:Y:S01]  /*5340*/  FMUL R25, R25, 1.4426950216293334961 ;  /* 0x3fb8aa3b19197820 */ /* 0x000fe20000400000 */
[----:B------:R-:W-:Y:S01]  /*5350*/  FMUL R26, R26, 1.4426950216293334961 ;  /* 0x3fb8aa3b1a1a7820 */ /* 0x000fe20000400000 */
[--C-:B------:R-:W-:Y:S01]  /*5360*/  FADD R27, R27, -R116.reuse ;  /* 0x800000741b1b7221 */ /* 0x100fe20000000000 */
[--C-:B------:R-:W-:Y:S01]  /*5370*/  FADD R28, R28, -R116.reuse ;  /* 0x800000741c1c7221 */ /* 0x100fe20000000000 */
[--C-:B------:R-:W-:Y:S01]  /*5380*/  FADD R29, R29, -R116.reuse ;  /* 0x800000741d1d7221 */ /* 0x100fe20000000000 */
[--C-:B------:R-:W-:Y:S01]  /*5390*/  FADD R30, R30, -R116.reuse ;  /* 0x800000741e1e7221 */ /* 0x100fe20000000000 */
[----:B------:R-:W5:Y:S01]  /*53a0*/  MUFU.EX2 R10, R10 ;  /* 0x0000000a000a7308 */ /* 0x000f620000000800 */
[----:B------:R-:W-:Y:S01]  /*53b0*/  FMUL R27, R27, 1.4426950216293334961 ;  /* 0x3fb8aa3b1b1b7820 */ /* 0x000fe20000400000 */
[----:B------:R-:W-:Y:S01]  /*53c0*/  FMUL R28, R28, 1.4426950216293334961 ;  /* 0x3fb8aa3b1c1c7820 */ /* 0x000fe20000400000 */
[----:B------:R-:W-:Y:S01]  /*53d0*/  FMUL R29, R29, 1.4426950216293334961 ;  /* 0x3fb8aa3b1d1d7820 */ /* 0x000fe20000400000 */
[----:B------:R-:W-:Y:S01]  /*53e0*/  FMUL R30, R30, 1.4426950216293334961 ;  /* 0x3fb8aa3b1e1e7820 */ /* 0x000fe20000400000 */
[--C-:B------:R-:W-:Y:S01]  /*53f0*/  FADD R31, R31, -R116.reuse ;  /* 0x800000741f1f7221 */ /* 0x100fe20000000000 */
[--C-:B------:R-:W-:Y:S01]  /*5400*/  FADD R32, R32, -R116.reuse ;  /* 0x8000007420207221 */ /* 0x100fe20000000000 */
[--C-:B------:R-:W-:Y:S01]  /*5410*/  FADD R33, R33, -R116.reuse ;  /* 0x8000007421217221 */ /* 0x100fe20000000000 */
[----:B------:R-:W0:Y:S01]  /*5420*/  MUFU.EX2 R11, R11 ;  /* 0x0000000b000b7308 */ /* 0x000e220000000800 */
[----:B------:R-:W-:Y:S01]  /*5430*/  FMUL R31, R31, 1.4426950216293334961 ;  /* 0x3fb8aa3b1f1f7820 */ /* 0x000fe20000400000 */
[----:B------:R-:W-:Y:S01]  /*5440*/  FMUL R32, R32, 1.4426950216293334961 ;  /* 0x3fb8aa3b20207820 */ /* 0x000fe20000400000 */
[----:B------:R-:W-:Y:S01]  /*5450*/  FMUL R33, R33, 1.4426950216293334961 ;  /* 0x3fb8aa3b21217820 */ /* 0x000fe20000400000 */
[--C-:B------:R-:W-:Y:S01]  /*5460*/  FADD R34, R34, -R116.reuse ;  /* 0x8000007422227221 */ /* 0x100fe20000000000 */
[----:B------:R-:W-:-:S03]  /*5470*/  FADD R35, R35, -R116 ;  /* 0x8000007423237221 */ /* 0x000fc60000000000 */
[----:B------:R4:W-:Y:S01]  /*5480*/  MUFU.EX2 R137, R21 ;  /* 0x0000001500897308 */ /* 0x0009e20000000800 */
[----:B------:R-:W-:Y:S01]  /*5490*/  FMUL R34, R34, 1.4426950216293334961 ;  /* 0x3fb8aa3b22227820 */ /* 0x000fe20000400000 */
[----:B------:R-:W-:-:S06]  /*54a0*/  FMUL R35, R35, 1.4426950216293334961 ;  /* 0x3fb8aa3b23237820 */ /* 0x000fcc0000400000 */
[----:B------:R-:W0:Y:S01]  /*54b0*/  MUFU.EX2 R12, R12 ;  /* 0x0000000c000c7308 */ /* 0x000e220000000800 */
[----:B----4-:R-:W-:-:S07]  /*54c0*/  FADD R21, R7, R118 ;  /* 0x0000007607157221 */ /* 0x010fce0000000000 */
[----:B------:R1:W-:Y:S08]  /*54d0*/  MUFU.EX2 R139, R22 ;  /* 0x00000016008b7308 */ /* 0x0003f00000000800 */
[----:B------:R-:W4:Y:S01]  /*54e0*/  MUFU.EX2 R13, R13 ;  /* 0x0000000d000d7308 */ /* 0x000f220000000800 */
[----:B-1----:R-:W-:-:S04]  /*54f0*/  FADD R22, R8, R21 ;  /* 0x0000001508167221 */ /* 0x002fc80000000000 */
[----:B---3--:R-:W-:-:S03]  /*5500*/  FADD R21, R9, R22 ;  /* 0x0000001609157221 */ /* 0x008fc60000000000 */
[----:B------:R-:W1:Y:S01]  /*5510*/  MUFU.EX2 R14, R14 ;  /* 0x0000000e000e7308 */ /* 0x000e620000000800 */
[----:B-----5:R-:W-:-:S04]  /*5520*/  FADD R22, R10, R21 ;  /* 0x000000150a167221 */ /* 0x020fc80000000000 */
[----:B0-----:R-:W-:-:S03]  /*5530*/  FADD R21, R11, R22 ;  /* 0x000000160b157221 */ /* 0x001fc60000000000 */
[----:B------:R-:W0:Y:S01]  /*5540*/  MUFU.EX2 R15, R15 ;  /* 0x0000000f000f7308 */ /* 0x000e220000000800 */
[----:B------:R-:W-:-:S04]  /*5550*/  FADD R22, R12, R21 ;  /* 0x000000150c167221 */ /* 0x000fc80000000000 */
[----:B----4-:R-:W-:-:S03]  /*5560*/  FADD R21, R13, R22 ;  /* 0x000000160d157221 */ /* 0x010fc60000000000 */
[----:B------:R-:W3:Y:S01]  /*5570*/  MUFU.EX2 R16, R16 ;  /* 0x0000001000107308 */ /* 0x000ee20000000800 */
[----:B-1----:R-:W-:-:S07]  /*5580*/  FADD R22, R14, R21 ;  /* 0x000000150e167221 */ /* 0x002fce0000000000 */
[----:B------:R-:W1:Y:S01]  /*5590*/  MUFU.EX2 R17, R17 ;  /* 0x0000001100117308 */ /* 0x000e620000000800 */
[----:B0-----:R-:W-:-:S07]  /*55a0*/  FADD R21, R15, R22 ;  /* 0x000000160f157221 */ /* 0x001fce0000000000 */
[----:B------:R-:W0:Y:S01]  /*55b0*/  MUFU.EX2 R18, R18 ;  /* 0x0000001200127308 */ /* 0x000e220000000800 */
[----:B---3--:R-:W-:-:S07]  /*55c0*/  FADD R22, R16, R21 ;  /* 0x0000001510167221 */ /* 0x008fce0000000000 */
[----:B------:R-:W3:Y:S01]  /*55d0*/  MUFU.EX2 R19, R19 ;  /* 0x0000001300137308 */ /* 0x000ee20000000800 */
[----:B-1----:R-:W-:-:S07]  /*55e0*/  FADD R21, R17, R22 ;  /* 0x0000001611157221 */ /* 0x002fce0000000000 */
[----:B------:R-:W1:Y:S01]  /*55f0*/  MUFU.EX2 R20, R20 ;  /* 0x0000001400147308 */ /* 0x000e620000000800 */
[----:B0-----:R-:W-:-:S07]  /*5600*/  FADD R22, R18, R21 ;  /* 0x0000001512167221 */ /* 0x001fce0000000000 */
[----:B------:R-:W0:Y:S01]  /*5610*/  MUFU.EX2 R136, R23 ;  /* 0x0000001700887308 */ /* 0x000e220000000800 */
[----:B---3--:R-:W-:-:S07]  /*5620*/  FADD R21, R19, R22 ;  /* 0x0000001613157221 */ /* 0x008fce0000000000 */
[----:B------:R-:W3:Y:S01]  /*5630*/  MUFU.EX2 R141, R24 ;  /* 0x00000018008d7308 */ /* 0x000ee20000000800 */
[----:B-1----:R-:W-:Y:S01]  /*5640*/  FADD R22, R20, R21 ;  /* 0x0000001514167221 */ /* 0x002fe20000000000 */
[----:B------:R-:W-:-:S03]  /*5650*/  FADD R21, -R116, R113 ;  /* 0x0000007174157221 */ /* 0x000fc60000000100 */
[----:B------:R-:W-:Y:S01]  /*5660*/  FADD R22, R137, R22 ;  /* 0x0000001689167221 */ /* 0x000fe20000000000 */
[----:B------:R-:W-:Y:S02]  /*5670*/  FMUL R21, R21, 1.4426950216293334961 ;  /* 0x3fb8aa3b15157820 */ /* 0x000fe40000400000 */
[----:B------:R1:W4:Y:S01]  /*5680*/  MUFU.EX2 R138, R25 ;  /* 0x00000019008a7308 */ /* 0x0003220000000800 */
[----:B------:R-:W-:-:S04]  /*5690*/  FADD R22, R139, R22 ;  /* 0x000000168b167221 */ /* 0x000fc80000000000 */
[----:B0-----:R-:W-:-:S03]  /*56a0*/  FADD R22, R136, R22 ;  /* 0x0000001688167221 */ /* 0x001fc60000000000 */
[----:B------:R-:W2:Y:S01]  /*56b0*/  MUFU.EX2 R113, R21 ;  /* 0x0000001500717308 */ /* 0x000ea20000000800 */
[----:B---3--:R-:W-:Y:S01]  /*56c0*/  FADD R22, R141, R22 ;  /* 0x000000168d167221 */ /* 0x008fe20000000000 */
[----:B-1----:R-:W-:-:S06]  /*56d0*/  IMAD.WIDE R24, R109, 0x2, R102 ;  /* 0x000000026d187825 */ /* 0x002fcc00078e0266 */
[----:B------:R0:W1:Y:S01]  /*56e0*/  MUFU.EX2 R143, R26 ;  /* 0x0000001a008f7308 */ /* 0x0000620000000800 */
[----:B----4-:R-:W-:-:S07]  /*56f0*/  FADD R22, R138, R22 ;  /* 0x000000168a167221 */ /* 0x010fce0000000000 */
[----:B------:R-:W3:Y:S01]  /*5700*/  MUFU.EX2 R140, R27 ;  /* 0x0000001b008c7308 */ /* 0x000ee20000000800 */
[----:B--2---:R2:W-:Y:S01]  /*5710*/  STSM.16.M88 [R58+0x6000], R113 ;  /* 0x006000713a007844 */ /* 0x0045e20000000000 */
[----:B0-----:R-:W-:Y:S01]  /*5720*/  IMAD.U32 R26, R115, -0x80000000, RZ ;  /* 0x80000000731a7824 */ /* 0x001fe200078e00ff */
[----:B------:R-:W-:Y:S01]  /*5730*/  BAR.SYNC.DEFER_BLOCKING 0x0 ;  /* 0x0000000000007b1d */ /* 0x000fe20000010000 */
[----:B-1----:R-:W-:-:S05]  /*5740*/  FADD R22, R143, R22 ;  /* 0x000000168f167221 */ /* 0x002fca0000000000 */
[----:B------:R-:W0:Y:S01]  /*5750*/  MUFU.EX2 R145, R28 ;  /* 0x0000001c00917308 */ /* 0x000e220000000800 */
[----:B---3--:R-:W-:-:S07]  /*5760*/  FADD R22, R140, R22 ;  /* 0x000000168c167221 */ /* 0x008fce0000000000 */
[----:B------:R-:W1:Y:S08]  /*5770*/  MUFU.EX2 R142, R29 ;  /* 0x0000001d008e7308 */ /* 0x000e700000000800 */
[----:B------:R-:W3:Y:S01]  /*5780*/  MUFU.EX2 R147, R30 ;  /* 0x0000001e00937308 */ /* 0x000ee20000000800 */
[----:B0-----:R-:W-:Y:S01]  /*5790*/  FADD R22, R145, R22 ;  /* 0x0000001691167221 */ /* 0x001fe20000000000 */
[----:B------:R2:W0:Y:S01]  /*57a0*/  LDSM.16.M88 R115, [R59+UR8+0x6000] ;  /* 0x006000083b73783b */ /* 0x0004220008000000 */
[----:B------:R-:W4:Y:S05]  /*57b0*/  SYNCS.PHASECHK.TRANS64.TRYWAIT P0, [UR32], R26 ;  /* 0x0000001aff0075a7 */ /* 0x000f2a0008001120 */
[----:B------:R-:W5:Y:S01]  /*57c0*/  MUFU.EX2 R144, R31 ;  /* 0x0000001f00907308 */ /* 0x000f620000000800 */
[----:B-1----:R-:W-:-:S07]  /*57d0*/  FADD R22, R142, R22 ;  /* 0x000000168e167221 */ /* 0x002fce0000000000 */
[----:B------:R-:W1:Y:S01]  /*57e0*/  MUFU.EX2 R149, R32 ;  /* 0x0000002000957308 */ /* 0x000e620000000800 */
[----:B---3--:R-:W-:-:S07]  /*57f0*/  FADD R22, R147, R22 ;  /* 0x0000001693167221 */ /* 0x008fce0000000000 */
[----:B------:R-:W3:Y:S01]  /*5800*/  MUFU.EX2 R146, R33 ;  /* 0x0000002100927308 */ /* 0x000ee20000000800 */
[----:B-----5:R-:W-:-:S07]  /*5810*/  FADD R22, R144, R22 ;  /* 0x0000001690167221 */ /* 0x020fce0000000000 */
[----:B------:R-:W5:Y:S01]  /*5820*/  MUFU.EX2 R151, R34 ;  /* 0x0000002200977308 */ /* 0x000f620000000800 */
[----:B-1----:R-:W-:-:S07]  /*5830*/  FADD R22, R149, R22 ;  /* 0x0000001695167221 */ /* 0x002fce0000000000 */
[----:B------:R-:W1:Y:S01]  /*5840*/  MUFU.EX2 R148, R35 ;  /* 0x0000002300947308 */ /* 0x000e620000000800 */
[----:B---3--:R-:W-:-:S04]  /*5850*/  FADD R22, R146, R22 ;  /* 0x0000001692167221 */ /* 0x008fc80000000000 */
[----:B-----5:R-:W-:-:S04]  /*5860*/  FADD R22, R151, R22 ;  /* 0x0000001697167221 */ /* 0x020fc80000000000 */
[----:B-1----:R-:W-:Y:S01]  /*5870*/  FADD R124, R148, R22 ;  /* 0x00000016947c7221 */ /* 0x002fe20000000000 */
[----:B------:R-:W-:-:S04]  /*5880*/  IMAD.WIDE R22, R109, 0x2, R106 ;  /* 0x000000026d167825 */ /* 0x000fc800078e026a */
[----:B------:R2:W1:Y:S01]  /*5890*/  SHFL.BFLY PT, R125, R124, 0x10, 0x1f ;  /* 0x0e001f007c7d7f89 */ /* 0x00046200000e0000 */
[----:B0---4-:R-:W-:Y:S05]  /*58a0*/  @!P0 BRA `(.L_x_18) ;  /* 0x00000020008c8947 */ /* 0x011fea0003800000 */
.L_x_26:
[C---:B------:R-:W-:Y:S01]  /*58b0*/  IMAD.WIDE R118, R109.reuse, 0x2, R86 ;  /* 0x000000026d767825 */ /* 0x040fe200078e0256 */
[----:B------:R-:W3:Y:S03]  /*58c0*/  LDG.E.U16 R21, desc[UR30][R22.64] ;  /* 0x0000001e16157981 */ /* 0x000ee6000c1e1500 */
[C---:B------:R-:W-:Y:S01]  /*58d0*/  IMAD.WIDE R28, R109.reuse, 0x2, R98 ;  /* 0x000000026d1c7825 */ /* 0x040fe200078e0262 */
[----:B------:R0:W4:Y:S03]  /*58e0*/  LDG.E.U16 R135, desc[UR30][R118.64] ;  /* 0x0000001e76877981 */ /* 0x000126000c1e1500 */
[C---:B------:R-:W-:Y:S01]  /*58f0*/  IMAD.WIDE R32, R109.reuse, 0x2, R94 ;  /* 0x000000026d207825 */ /* 0x040fe200078e025e */
[----:B--2---:R5:W2:Y:S03]  /*5900*/  LDG.E.U16 R127, desc[UR30][R24.64] ;  /* 0x0000001e187f7981 */ /* 0x004aa6000c1e1500 */
[C---:B------:R-:W-:Y:S01]  /*5910*/  IMAD.WIDE R34, R109.reuse, 0x2, R90 ;  /* 0x000000026d227825 */ /* 0x040fe200078e025a */
[----:B------:R1:W2:Y:S03]  /*5920*/  LDG.E.U16 R129, desc[UR30][R28.64] ;  /* 0x0000001e1c817981 */ /* 0x0002a6000c1e1500 */
[C---:B------:R-:W-:Y:S01]  /*5930*/  IMAD.WIDE R120, R109.reuse, 0x2, R82 ;  /* 0x000000026d787825 */ /* 0x040fe200078e0252 */
[----:B------:R1:W2:Y:S03]  /*5940*/  LDG.E.U16 R131, desc[UR30][R32.64] ;  /* 0x0000001e20837981 */ /* 0x0002a6000c1e1500 */
[C---:B------:R-:W-:Y:S01]  /*5950*/  IMAD.WIDE R122, R109.reuse, 0x2, R76 ;  /* 0x000000026d7a7825 */ /* 0x040fe200078e024c */
[----:B------:R1:W2:Y:S03]  /*5960*/  LDG.E.U16 R133, desc[UR30][R34.64] ;  /* 0x0000001e22857981 */ /* 0x0002a6000c1e1500 */
[C---:B0-----:R-:W-:Y:S01]  /*5970*/  IMAD.WIDE R118, R109.reuse, 0x2, R78 ;  /* 0x000000026d767825 */ /* 0x041fe200078e024e */
[----:B------:R-:W2:Y:S03]  /*5980*/  LDG.E.U16 R121, desc[UR30][R120.64] ;  /* 0x0000001e78797981 */ /* 0x000ea6000c1e1500 */
[C---:B------:R-:W-:Y:S01]  /*5990*/  IMAD.WIDE R22, R109.reuse, 0x2, R104 ;  /* 0x000000026d167825 */ /* 0x040fe200078e0268 */
[----:B------:R-:W2:Y:S03]  /*59a0*/  LDG.E.U16 R123, desc[UR30][R122.64] ;  /* 0x0000001e7a7b7981 */ /* 0x000ea6000c1e1500 */
[C---:B------:R-:W-:Y:S01]  /*59b0*/  IMAD.WIDE R26, R109.reuse, 0x2, R100 ;  /* 0x000000026d1a7825 */ /* 0x040fe200078e0264 */
[----:B------:R-:W2:Y:S03]  /*59c0*/  LDG.E.U16 R126, desc[UR30][R22.64] ;  /* 0x0000001e167e7981 */ /* 0x000ea6000c1e1500 */
[C---:B------:R-:W-:Y:S01]  /*59d0*/  IMAD.WIDE R30, R109.reuse, 0x2, R96 ;  /* 0x000000026d1e7825 */ /* 0x040fe200078e0260 */
[----:B------:R-:W2:Y:S03]  /*59e0*/  LDG.E.U16 R128, desc[UR30][R26.64] ;  /* 0x0000001e1a807981 */ /* 0x000ea6000c1e1500 */
[C---:B-----5:R-:W-:Y:S01]  /*59f0*/  IMAD.WIDE R24, R109.reuse, 0x2, R92 ;  /* 0x000000026d187825 */ /* 0x060fe200078e025c */
[----:B------:R-:W5:Y:S03]  /*5a00*/  LDG.E.U16 R130, desc[UR30][R30.64] ;  /* 0x0000001e1e827981 */ /* 0x000f66000c1e1500 */
[C---:B-1----:R-:W-:Y:S01]  /*5a10*/  IMAD.WIDE R28, R109.reuse, 0x2, R88 ;  /* 0x000000026d1c7825 */ /* 0x042fe200078e0258 */
[----:B------:R-:W5:Y:S03]  /*5a20*/  LDG.E.U16 R132, desc[UR30][R24.64] ;  /* 0x0000001e18847981 */ /* 0x000f66000c1e1500 */
[C---:B------:R-:W-:Y:S01]  /*5a30*/  IMAD.WIDE R32, R109.reuse, 0x2, R84 ;  /* 0x000000026d207825 */ /* 0x040fe200078e0254 */
[----:B------:R-:W5:Y:S03]  /*5a40*/  LDG.E.U16 R120, desc[UR30][R28.64] ;  /* 0x0000001e1c787981 */ /* 0x000f66000c1e1500 */
[----:B------:R-:W-:Y:S01]  /*5a50*/  IMAD.WIDE R34, R109, 0x2, R80 ;  /* 0x000000026d227825 */ /* 0x000fe200078e0250 */
[----:B------:R-:W5:Y:S04]  /*5a60*/  LDG.E.U16 R122, desc[UR30][R32.64] ;  /* 0x0000001e207a7981 */ /* 0x000f68000c1e1500 */
[----:B------:R-:W5:Y:S04]  /*5a70*/  LDG.E.U16 R134, desc[UR30][R34.64] ;  /* 0x0000001e22867981 */ /* 0x000f68000c1e1500 */
[----:B------:R-:W5:Y:S01]  /*5a80*/  LDG.E.U16 R118, desc[UR30][R118.64] ;  /* 0x0000001e76767981 */ /* 0x000f62000c1e1500 */
        /* <DEDUP_REMOVED lines=15> */
[----:B------:R-:W-:-:S04]  /*5b80*/  F2FP.BF16.F32.PACK_AB R19, R148, R151 ;  /* 0x000000979413723e */ /* 0x000fc800000010ff */
[----:B------:R-:W-:Y:S01]  /*5b90*/  STTM.16dp32bit_t0_t15.x16 tmem[UR18], R4 ;  /* 0x00000004000079ed */ /* 0x000fe20008a00012 */
[----:B------:R-:W-:Y:S01]  /*5ba0*/  STTM.16dp32bit_t16_t31.x16 tmem[UR18+0x10], R4 ;  /* 0x00001004000079ed */ /* 0x000fe20008a20012 */
[----:B------:R-:W-:Y:S01]  /*5bb0*/  ULEA UR32, UR6, UR8, 0x3 ;  /* 0x0000000806207291 */ /* 0x000fe2000f8e18ff */
[----:B------:R-:W-:-:S03]  /*5bc0*/  FADD R124, R124, R125 ;  /* 0x0000007d7c7c7221 */ /* 0x000fc60000000000 */
[----:B------:R-:W-:Y:S01]  /*5bd0*/  UIADD3 UR32, UPT, UPT, UR32, 0xa000, URZ ;  /* 0x0000a00020207890 */ /* 0x000fe2000fffe0ff */
[----:B---3--:R0:W-:Y:S04]  /*5be0*/  STS.U16 [R54+UR8+0x8000], R21 ;  /* 0x0080001536007988 */ /* 0x0081e80008000408 */
[----:B----4-:R1:W-:Y:S04]  /*5bf0*/  STS.U16 [R54+UR8+0x9400], R135 ;  /* 0x0094008736007988 */ /* 0x0103e80008000408 */
[----:B--2---:R1:W-:Y:S04]  /*5c00*/  STS.U16 [R54+UR8+0x8400], R127 ;  /* 0x0084007f36007988 */ /* 0x0043e80008000408 */
[----:B------:R1:W-:Y:S04]  /*5c10*/  STS.U16 [R54+UR8+0x8800], R129 ;  /* 0x0088008136007988 */ /* 0x0003e80008000408 */
[----:B------:R1:W-:Y:S04]  /*5c20*/  STS.U16 [R54+UR8+0x8c00], R131 ;  /* 0x008c008336007988 */ /* 0x0003e80008000408 */
[----:B------:R1:W-:Y:S04]  /*5c30*/  STS.U16 [R54+UR8+0x9000], R133 ;  /* 0x0090008536007988 */ /* 0x0003e80008000408 */
[----:B------:R1:W-:Y:S04]  /*5c40*/  STS.U16 [R54+UR8+0x9800], R121 ;  /* 0x0098007936007988 */ /* 0x0003e80008000408 */
[----:B------:R1:W-:Y:S04]  /*5c50*/  STS.U16 [R54+UR8+0x9c00], R123 ;  /* 0x009c007b36007988 */ /* 0x0003e80008000408 */
[----:B------:R1:W-:Y:S04]  /*5c60*/  STS.U16 [R55+UR8+0x8200], R126 ;  /* 0x0082007e37007988 */ /* 0x0003e80008000408 */
[----:B------:R1:W-:Y:S04]  /*5c70*/  STS.U16 [R55+UR8+0x8600], R128 ;  /* 0x0086008037007988 */ /* 0x0003e80008000408 */
[----:B-----5:R1:W-:Y:S04]  /*5c80*/  STS.U16 [R55+UR8+0x8a00], R130 ;  /* 0x008a008237007988 */ /* 0x0203e80008000408 */
[----:B------:R1:W-:Y:S04]  /*5c90*/  STS.U16 [R55+UR8+0x8e00], R132 ;  /* 0x008e008437007988 */ /* 0x0003e80008000408 */
[----:B------:R1:W-:Y:S04]  /*5ca0*/  STS.U16 [R55+UR8+0x9200], R120 ;  /* 0x0092007837007988 */ /* 0x0003e80008000408 */
[----:B------:R1:W-:Y:S04]  /*5cb0*/  STS.U16 [R55+UR8+0x9600], R122 ;  /* 0x0096007a37007988 */ /* 0x0003e80008000408 */
[----:B------:R1:W-:Y:S04]  /*5cc0*/  STS.U16 [R55+UR8+0x9a00], R134 ;  /* 0x009a008637007988 */ /* 0x0003e80008000408 */
[----:B------:R1:W-:Y:S01]  /*5cd0*/  STS.U16 [R55+UR8+0x9e00], R118 ;  /* 0x009e007637007988 */ /* 0x0003e20008000408 */
[----:B------:R-:W2:Y:S02]  /*5ce0*/  FENCE.VIEW.ASYNC.T ;  /* 0x00000000000073c6 */ /* 0x000ea40000000200 */
[----:B--2---:R-:W-:Y:S06]  /*5cf0*/  BAR.SYNC.DEFER_BLOCKING 0x0 ;  /* 0x0000000000007b1d */ /* 0x004fec0000010000 */
[----:B0-----:R-:W0:Y:S01]  /*5d00*/  LDTM.x32 R4, tmem[UR12] ;  /* 0x0000000c000479ee */ /* 0x001e2200082c0000 */
[----:B------:R-:W-:Y:S01]  /*5d10*/  NOP ;  /* 0x0000000000007918 */ /* 0x000fe20000000000 */
[C---:B0-----:R-:W-:Y:S01]  /*5d20*/  FMUL R4, R115.reuse, R4 ;  /* 0x0000000473047220 */ /* 0x041fe20000400000 */
        /* <DEDUP_REMOVED lines=31> */
[----:B------:R1:W-:Y:S01]  /*5f20*/  STTM.x32 tmem[UR12], R4 ;  /* 0x00000004000079ed */ /* 0x0003e200082c000c */
[----:B------:R-:W0:Y:S02]  /*5f30*/  FENCE.VIEW.ASYNC.T ;  /* 0x00000000000073c6 */ /* 0x000e240000000200 */
[----:B0-----:R-:W-:Y:S06]  /*5f40*/  BAR.SYNC.DEFER_BLOCKING 0x0 ;  /* 0x0000000000007b1d */ /* 0x001fec0000010000 */
[----:B------:R0:W-:Y:S06]  /*5f50*/  MEMBAR.ALL.CTA ;  /* 0x0000000000007992 */ /* 0x0001ec0000008000 */
[----:B0-----:R-:W0:Y:S01]  /*5f60*/  FENCE.VIEW.ASYNC.S ;  /* 0x00000000000073c6 */ /* 0x001e220000000000 */
[----:B------:R-:W-:Y:S01]  /*5f70*/  IMAD.MOV.U32 R115, RZ, RZ, R110 ;  /* 0x000000ffff737224 */ /* 0x000fe200078e006e */
[----:B0-----:R-:W-:Y:S06]  /*5f80*/  BAR.SYNC.DEFER_BLOCKING 0x0 ;  /* 0x0000000000007b1d */ /* 0x001fec0000010000 */
[----:B------:R-:W-:Y:S05]  /*5f90*/  BRA.U UP1, `(.L_x_19) ;  /* 0x0000000101547547 */ /* 0x000fea000b800000 */
[----:B------:R-:W-:Y:S02]  /*5fa0*/  UIADD3 UR21, UPT, UPT, UR9, 0x88, URZ ;  /* 0x0000008809157890 */ /* 0x000fe4000fffe0ff */
[----:B------:R-:W-:Y:S02]  /*5fb0*/  UIADD3 UR23, UPT, UPT, UR9, 0x90, URZ ;  /* 0x0000009009177890 */ /* 0x000fe4000fffe0ff */
        /* <DEDUP_REMOVED lines=9> */
[----:B------:R-:W-:Y:S01]  /*6050*/  UMOV UR5, URZ ;  /* 0x000000ff00057c82 */ /* 0x000fe20008000000 */
[----:B------:R0:W-:Y:S01]  /*6060*/  UTCHMMA tmem[UR13], gdesc[UR24], tmem[UR9], tmem[UR26], idesc[UR27], UPT ;  /* 0x00ff1a180d0079ea */ /* 0x0001e2000b800009 */
[----:B------:R-:W-:Y:S01]  /*6070*/  UMOV UR52, 0x0 ;  /* 0x0000000000347882 */ /* 0x000fe20000000000 */
[----:B------:R-:W-:Y:S01]  /*6080*/  UMOV UR53, 0x8100490 ;  /* 0x0810049000357882 */ /* 0x000fe20000000000 */
[----:B------:R0:W-:Y:S01]  /*6090*/  UTCHMMA tmem[UR21], gdesc[UR36], tmem[UR9], tmem[UR28], idesc[UR29], UPT ;  /* 0x00ff1c24150079ea */ /* 0x0001e2000b800009 */
[----:B------:R-:W-:Y:S01]  /*60a0*/  UMOV UR4, UR4 ;  /* 0x0000000400047c82 */ /* 0x000fe20008000000 */
[----:B------:R0:W-:Y:S01]  /*60b0*/  UTCHMMA tmem[UR23], gdesc[UR44], tmem[UR9], tmem[UR48], idesc[UR49], UPT ;  /* 0x00ff302c170079ea */ /* 0x0001e2000b800009 */
[----:B------:R0:W-:Y:S01]  /*60c0*/  UTCHMMA tmem[UR50], gdesc[UR46], tmem[UR9], tmem[UR52], idesc[UR53], UPT ;  /* 0x00ff342e320079ea */ /* 0x0001e2000b800009 */
[----:B------:R0:W-:Y:S01]  /*60d0*/  UTCBAR [UR4], URZ ;  /* 0x000000ff040073e9 */ /* 0x0001e200080000ff */
[----:B------:R-:W-:Y:S01]  /*60e0*/  NOP ;  /* 0x0000000000007918 */ /* 0x000fe20000000000 */
.L_x_19:
[----:B------:R-:W-:Y:S01]  /*60f0*/  IADD3 R112, P0, PT, R112, 0x40, RZ ;  /* 0x0000004070707810 */ /* 0x000fe20007f1e0ff */
[----:B------:R-:W-:Y:S01]  /*6100*/  UIADD3 UR6, UPT, UPT, UR6, 0x1, URZ ;  /* 0x0000000106067890 */ /* 0x000fe2000fffe0ff */
[----:B------:R-:W-:Y:S02]  /*6110*/  VIADD R109, R109, UR19 ;  /* 0x000000136d6d7c36 */ /* 0x000fe40008000000 */
[----:B------:R-:W-:Y:S01]  /*6120*/  FFMA R108, R113, R108, R124 ;  /* 0x0000006c716c7223 */ /* 0x000fe2000000007c */
[----:B------:R-:W-:Y:S01]  /*6130*/  IMAD.IADD R111, R114, 0x1, R111 ;  /* 0x00000001726f7824 */ /* 0x000fe200078e026f */
[----:B------:R-:W-:Y:S01]  /*6140*/  UISETP.GT.AND UP2, UPT, UR6, 0x1, UPT ;  /* 0x000000010600788c */ /* 0x000fe2000bf44270 */
[----:B------:R-:W-:Y:S01]  /*6150*/  IMAD.X R117, RZ, RZ, R117, P0 ;  /* 0x000000ffff757224 */ /* 0x000fe200000e0675 */
[----:B------:R-:W-:Y:S01]  /*6160*/  ISETP.GE.U32.AND P0, PT, R112, R37, PT ;  /* 0x000000257000720c */ /* 0x000fe20003f06070 */
[----:B------:R-:W-:Y:S01]  /*6170*/  IMAD.MOV.U32 R113, RZ, RZ, R116 ;  /* 0x000000ffff717224 */ /* 0x000fe200078e0074 */
[----:B0-----:R-:W-:-:S02]  /*6180*/  USEL UR4, URZ, 0x1, !UP2 ;  /* 0x00000001ff047887 */ /* 0x001fc4000d000000 */
[----:B------:R-:W-:Y:S01]  /*6190*/  ISETP.GE.U32.AND.EX P0, PT, R117, RZ, PT, P0 ;  /* 0x000000ff7500720c */ /* 0x000fe20003f06100 */
[----:B------:R-:W-:-:S03]  /*61a0*/  USEL UR6, UR6, URZ, !UP2 ;  /* 0x000000ff06067287 */ /* 0x000fc6000d000000 */
[----:B------:R-:W-:-:S09]  /*61b0*/  LOP3.LUT R110, R110, UR4, RZ, 0x3c, !PT ;  /* 0x000000046e6e7c12 */ /* 0x000fd2000f8e3cff */
[----:B------:R-:W-:Y:S05]  /*61c0*/  @!P0 BRA `(.L_x_20) ;  /* 0xffffffdc00288947 */ /* 0x000fea000383ffff */
[----:B------:R-:W-:Y:S01]  /*61d0*/  ISETP.GE.AND P0, PT, R36, 0x1, PT ;  /* 0x000000012400780c */ /* 0x000fe20003f06270 */
[----:B------:R-:W-:-:S12]  /*61e0*/  IMAD.MOV.U32 R113, RZ, RZ, R116 ;  /* 0x000000ffff717224 */ /* 0x000fd800078e0074 */
[----:B------:R-:W-:Y:S05]  /*61f0*/  @!P0 BRA `(.L_x_15) ;  /* 0x0000000000108947 */ /* 0x000fea0003800000 */
[----:B-1----:R-:W-:-:S04]  /*6200*/  IMAD.U32 R4, R115, -0x80000000, RZ ;  /* 0x8000000073047824 */ /* 0x002fc800078e00ff */
[----:B------:R-:W0:Y:S02]  /*6210*/  SYNCS.PHASECHK.TRANS64.TRYWAIT P0, [UR32], R4 ;  /* 0x00000004ff0075a7 */ /* 0x000e240008001120 */
[----:B0-----:R-:W-:Y:S05]  /*6220*/  @!P0 BRA `(.L_x_21) ;  /* 0x0000001800388947 */ /* 0x001fea0003800000 */
.L_x_27:
[----:B------:R-:W-:-:S07]  /*6230*/  IMAD.MOV.U32 R113, RZ, RZ, R116 ;  /* 0x000000ffff717224 */ /* 0x000fce00078e0074 */
.L_x_15:
[----:B------:R-:W-:Y:S01]  /*6240*/  BAR.SYNC.DEFER_BLOCKING 0x0 ;  /* 0x0000000000007b1d */ /* 0x000fe20000010000 */
[----:B------:R-:W-:Y:S02]  /*6250*/  FSETP.GEU.AND P2, PT, R108, 1.175494350822287508e-38, PT ;  /* 0x008000006c00780b */ /* 0x000fe40003f4e000 */
[C---:B------:R-:W-:Y:S02]  /*6260*/  LOP3.LUT R40, R0.reuse, 0x80, RZ, 0xc0, !PT ;  /* 0x0000008000287812 */ /* 0x040fe400078ec0ff */
[----:B------:R-:W-:Y:S01]  /*6270*/  LOP3.LUT R43, R0, 0x7f, RZ, 0xc0, !PT ;  /* 0x0000007f002b7812 */ /* 0x000fe200078ec0ff */
[----:B------:R-:W0:Y:S01]  /*6280*/  LDCU.64 UR4, c[0x0][0x3e0] ;  /* 0x00007c00ff0477ac */ /* 0x000e220008000a00 */
[----:B------:R-:W-:Y:S01]  /*6290*/  LEA R40, R40, UR8, 0x5 ;  /* 0x0000000828287c11 */ /* 0x000fe2000f8e28ff */
[----:B-1----:R-:W1:Y:S01]  /*62a0*/  LDC.64 R54, c[0x0][0x398] ;  /* 0x0000e600ff367b82 */ /* 0x002e620000000a00 */
[----:B------:R-:W-:Y:S02]  /*62b0*/  SHF.R.U32.HI R0, RZ, 0x7, R0 ;  /* 0x00000007ff007819 */ /* 0x000fe40000011600 */
[----:B------:R-:W-:Y:S01]  /*62c0*/  LEA R56, R3, UR8, 0x4 ;  /* 0x0000000803387c11 */ /* 0x000fe2000f8e20ff */
[----:B------:R-:W-:-:S04]  /*62d0*/  IMAD R48, R43, 0x10, R40 ;  /* 0x000000102b307824 */ /* 0x000fc800078e0228 */
[----:B------:R-:W3:Y:S01]  /*62e0*/  LDC R50, c[0x0][0x3e8] ;  /* 0x0000fa00ff327b82 */ /* 0x000ee20000000800 */
[----:B------:R-:W4:Y:S07]  /*62f0*/  @!P6 SYNCS.CCTL.IV [UR8+0xa000] ;  /* 0x00a00000ff00e9b1 */ /* 0x000f2e0008000008 */
[----:B----4-:R-:W-:Y:S01]  /*6300*/  BAR.SYNC.DEFER_BLOCKING 0x0 ;  /* 0x0000000000007b1d */ /* 0x010fe20000010000 */
[----:B0-----:R-:W-:-:S05]  /*6310*/  UIMAD UR4, UR7, UR4, URZ ;  /* 0x00000004070472a4 */ /* 0x001fca000f8e02ff */
[----:B------:R-:W0:Y:S02]  /*6320*/  @!P6 SYNCS.CCTL.IV [UR8+0xa008] ;  /* 0x00a00800ff00e9b1 */ /* 0x000e240008000008 */
[----:B0-----:R0:W-:Y:S01]  /*6330*/  STSM.16.M88 [R58], R108 ;  /* 0x0000006c3a007844 */ /* 0x0011e20000000000 */
[----:B------:R-:W-:Y:S01]  /*6340*/  BAR.SYNC.DEFER_BLOCKING 0x0 ;  /* 0x0000000000007b1d */ /* 0x000fe20000010000 */
[----:B0-----:R-:W-:-:S05]  /*6350*/  @!P2 FMUL R108, R108, 8388608 ;  /* 0x4b0000006c6ca820 */ /* 0x001fca0000400000 */
[----:B--2---:R-:W0:Y:S01]  /*6360*/  LDTM.x32 R4, tmem[UR12] ;  /* 0x0000000c000479ee */ /* 0x004e2200082c0000 */
[C---:B------:R-:W-:Y:S01]  /*6370*/  VIADD R37, R108.reuse, 0xc0cafb0d ;  /* 0xc0cafb0d6c257836 */ /* 0x040fe20000000000 */
[----:B------:R-:W-:-:S04]  /*6380*/  FSETP.NEU.AND P3, PT, R108, RZ, PT ;  /* 0x000000ff6c00720b */ /* 0x000fc80003f6d000 */
[----:B------:R-:W-:-:S04]  /*6390*/  LOP3.LUT R37, R37, 0xff800000, RZ, 0xc0, !PT ;  /* 0xff80000025257812 */ /* 0x000fc800078ec0ff */
[----:B------:R-:W-:Y:S01]  /*63a0*/  I2FP.F32.S32 R39, R37 ;  /* 0x0000002500277245 */ /* 0x000fe20000201400 */
[----:B------:R-:W-:Y:S01]  /*63b0*/  IMAD.IADD R37, R108, 0x1, -R37 ;  /* 0x000000016c257824 */ /* 0x000fe200078e0a25 */
[----:B------:R-:W2:Y:S03]  /*63c0*/  LDSM.16.M88 R36, [R59+UR8] ;  /* 0x000000083b24783b */ /* 0x000ea60008000000 */
[----:B------:R-:W-:Y:S01]  /*63d0*/  FADD R37, R37, -1 ;  /* 0xbf80000025257421 */ /* 0x000fe20000000000 */
[----:B------:R-:W-:Y:S01]  /*63e0*/  NOP ;  /* 0x0000000000007918 */ /* 0x000fe20000000000 */
[----:B0-----:R-:W-:Y:S01]  /*63f0*/  BAR.SYNC.DEFER_BLOCKING 0x0 ;  /* 0x0000000000007b1d */ /* 0x001fe20000010000 */
[C---:B--2---:R-:W-:Y:S02]  /*6400*/  FSETP.GT.AND P0, PT, |R36|.reuse, 8.50705917302346158658e+37, PT ;  /* 0x7e8000002400780b */ /* 0x044fe40003f04200 */
[----:B------:R-:W-:-:S11]  /*6410*/  FSETP.GEU.AND P1, PT, |R36|, 1.175494350822287508e-38, PT ;  /* 0x008000002400780b */ /* 0x000fd60003f2e200 */
[----:B------:R-:W-:Y:S01]  /*6420*/  @P0 FMUL R36, R36, 0.25 ;  /* 0x3e80000024240820 */ /* 0x000fe20000400000 */
[----:B------:R-:W-:Y:S01]  /*6430*/  @P0 FMUL R4, R4, 0.25 ;  /* 0x3e80000004040820 */ /* 0x000fe20000400000 */
[----:B------:R-:W-:Y:S01]  /*6440*/  @P0 FMUL R6, R6, 0.25 ;  /* 0x3e80000006060820 */ /* 0x000fe20000400000 */
[----:B------:R-:W-:Y:S01]  /*6450*/  @P0 FMUL R7, R7, 0.25 ;  /* 0x3e80000007070820 */ /* 0x000fe20000400000 */
[----:B------:R-:W-:Y:S01]  /*6460*/  @!P1 FMUL R36, R36, 16777216 ;  /* 0x4b80000024249820 */ /* 0x000fe20000400000 */
[----:B------:R-:W-:Y:S01]  /*6470*/  @!P1 FMUL R4, R4, 16777216 ;  /* 0x4b80000004049820 */ /* 0x000fe20000400000 */
[----:B------:R-:W-:Y:S01]  /*6480*/  @!P1 FMUL R6, R6, 16777216 ;  /* 0x4b80000006069820 */ /* 0x000fe20000400000 */
[----:B------:R-:W-:Y:S01]  /*6490*/  @P0 FMUL R5, R5, 0.25 ;  /* 0x3e80000005050820 */ /* 0x000fe20000400000 */
[----:B------:R-:W0:Y:S01]  /*64a0*/  MUFU.RCP R38, R36 ;  /* 0x0000002400267308 */ /* 0x000e220000001000 */
[----:B------:R-:W-:Y:S01]  /*64b0*/  @P0 FMUL R8, R8, 0.25 ;  /* 0x3e80000008080820 */ /* 0x000fe20000400000 */
[----:B------:R-:W-:Y:S01]  /*64c0*/  @P0 FMUL R10, R10, 0.25 ;  /* 0x3e8000000a0a0820 */ /* 0x000fe20000400000 */
[----:B------:R-:W-:Y:S01]  /*64d0*/  @!P1 FMUL R7, R7, 16777216 ;  /* 0x4b80000007079820 */ /* 0x000fe20000400000 */
[----:B------:R-:W-:Y:S01]  /*64e0*/  @!P1 FMUL R5, R5, 16777216 ;  /* 0x4b80000005059820 */ /* 0x000fe20000400000 */
[----:B------:R-:W-:Y:S01]  /*64f0*/  @!P1 FMUL R8, R8, 16777216 ;  /* 0x4b80000008089820 */ /* 0x000fe20000400000 */
[----:B------:R-:W-:Y:S01]  /*6500*/  @!P1 FMUL R10, R10, 16777216 ;  /* 0x4b8000000a0a9820 */ /* 0x000fe20000400000 */
[----:B------:R-:W-:Y:S01]  /*6510*/  @P0 FMUL R11, R11, 0.25 ;  /* 0x3e8000000b0b0820 */ /* 0x000fe20000400000 */
        /* <DEDUP_REMOVED lines=9> */
[C---:B0-----:R-:W-:Y:S01]  /*65b0*/  FMUL R4, R38.reuse, R4 ;  /* 0x0000000426047220 */ /* 0x041fe20000400000 */
[C---:B------:R-:W-:Y:S01]  /*65c0*/  FMUL R41, R38.reuse, R6 ;  /* 0x0000000626297220 */ /* 0x040fe20000400000 */
[C---:B------:R-:W-:Y:S01]  /*65d0*/  FMUL R6, R38.reuse, R7 ;  /* 0x0000000726067220 */ /* 0x040fe20000400000 */
[C---:B------:R-:W-:Y:S01]  /*65e0*/  FMUL R5, R38.reuse, R5 ;  /* 0x0000000526057220 */ /* 0x040fe20000400000 */
[C---:B------:R-:W-:Y:S01]  /*65f0*/  FMUL R8, R38.reuse, R8 ;  /* 0x0000000826087220 */ /* 0x040fe20000400000 */
[----:B------:R-:W-:Y:S01]  /*6600*/  FMUL R7, R38, R10 ;  /* 0x0000000a26077220 */ /* 0x000fe20000400000 */
[----:B------:R-:W-:Y:S01]  /*6610*/  F2FP.BF16.F32.PACK_AB R40, R41, R4 ;  /* 0x000000042928723e */ /* 0x000fe200000010ff */
[----:B------:R-:W-:-:S02]  /*6620*/  IMAD.MOV.U32 R4, RZ, RZ, 0x3dc6b27f ;  /* 0x3dc6b27fff047424 */ /* 0x000fc400078e00ff */
[----:B------:R-:W-:Y:S01]  /*6630*/  @!P1 FMUL R11, R11, 16777216 ;  /* 0x4b8000000b0b9820 */ /* 0x000fe20000400000 */
[----:B------:R-:W-:Y:S01]  /*6640*/  @!P1 FMUL R9, R9, 16777216 ;  /* 0x4b80000009099820 */ /* 0x000fe20000400000 */
[----:B------:R-:W-:Y:S01]  /*6650*/  @!P1 FMUL R12, R12, 16777216 ;  /* 0x4b8000000c0c9820 */ /* 0x000fe20000400000 */
[----:B------:R-:W-:Y:S01]  /*6660*/  FFMA.FTZ R4, R37, R4, -0.16845393180847167969 ;  /* 0xbe2c7f3025047423 */ /* 0x000fe20000010004 */
[----:B------:R-:W-:Y:S01]  /*6670*/  @!P1 FMUL R14, R14, 16777216 ;  /* 0x4b8000000e0e9820 */ /* 0x000fe20000400000 */
[----:B------:R-:W-:Y:S01]  /*6680*/  @!P1 FMUL R13, R13, 16777216 ;  /* 0x4b8000000d0d9820 */ /* 0x000fe20000400000 */
[----:B------:R-:W-:Y:S01]  /*6690*/  @!P1 FMUL R15, R15, 16777216 ;  /* 0x4b8000000f0f9820 */ /* 0x000fe20000400000 */
[----:B------:R-:W-:Y:S01]  /*66a0*/  FFMA.FTZ R4, R37, R4, 0.1716887056827545166 ;  /* 0x3e2fcf2a25047423 */ /* 0x000fe20000010004 */
[----:B------:R-:W-:Y:S01]  /*66b0*/  @!P1 FMUL R16, R16, 16777216 ;  /* 0x4b80000010109820 */ /* 0x000fe20000400000 */
[----:B------:R-:W-:Y:S01]  /*66c0*/  @!P1 FMUL R17, R17, 16777216 ;  /* 0x4b80000011119820 */ /* 0x000fe20000400000 */
[----:B------:R-:W-:Y:S01]  /*66d0*/  @!P1 FMUL R18, R18, 16777216 ;  /* 0x4b80000012129820 */ /* 0x000fe20000400000 */
[----:B------:R-:W-:Y:S01]  /*66e0*/  FFMA.FTZ R4, R37, R4, -0.17900948226451873779 ;  /* 0xbe374e4325047423 */ /* 0x000fe20000010004 */
[----:B------:R-:W-:Y:S01]  /*66f0*/  @!P1 FMUL R19, R19, 16777216 ;  /* 0x4b80000013139820 */ /* 0x000fe20000400000 */
[----:B------:R-:W-:Y:S01]  /*6700*/  FMUL R10, R38, R11 ;  /* 0x0000000b260a7220 */ /* 0x000fe20000400000 */
[----:B------:R-:W-:Y:S01]  /*6710*/  F2FP.BF16.F32.PACK_AB R44, R6, R5 ;  /* 0x00000005062c723e */ /* 0x000fe200000010ff */
[----:B------:R-:W-:Y:S01]  /*6720*/  FFMA.FTZ R4, R37, R4, 0.20512372255325317383 ;  /* 0x3e520bf425047423 */ /* 0x000fe20000010004 */
[----:B------:R-:W-:Y:S01]  /*6730*/  F2FP.BF16.F32.PACK_AB R41, R7, R8 ;  /* 0x000000080729723e */ /* 0x000fe200000010ff */
[C---:B------:R-:W-:Y:S01]  /*6740*/  FMUL R9, R38.reuse, R9 ;  /* 0x0000000926097220 */ /* 0x040fe20000400000 */
[C---:B------:R-:W-:Y:S01]  /*6750*/  FMUL R12, R38.reuse, R12 ;  /* 0x0000000c260c7220 */ /* 0x040fe20000400000 */
[C---:B------:R-:W-:Y:S01]  /*6760*/  FFMA.FTZ R4, R37.reuse, R4, -0.24046532809734344482 ;  /* 0xbe763c8b25047423 */ /* 0x040fe20000010004 */
[C---:B------:R-:W-:Y:S01]  /*6770*/  FMUL R11, R38.reuse, R14 ;  /* 0x0000000e260b7220 */ /* 0x040fe20000400000 */
[C---:B------:R-:W-:Y:S01]  /*6780*/  FMUL R13, R38.reuse, R13 ;  /* 0x0000000d260d7220 */ /* 0x040fe20000400000 */
[C---:B------:R-:W-:Y:S01]  /*6790*/  FMUL R6, R38.reuse, R15 ;  /* 0x0000000f26067220 */ /* 0x040fe20000400000 */
[C---:B------:R-:W-:Y:S01]  /*67a0*/  FFMA.FTZ R4, R37.reuse, R4, 0.28857114911079406738 ;  /* 0x3e93bf9925047423 */ /* 0x040fe20000010004 */
[C---:B------:R-:W-:Y:S01]  /*67b0*/  FMUL R16, R38.reuse, R16 ;  /* 0x0000001026107220 */ /* 0x040fe20000400000 */
[C---:B------:R-:W-:Y:S01]  /*67c0*/  FMUL R17, R38.reuse, R17 ;  /* 0x0000001126117220 */ /* 0x040fe20000400000 */
[C---:B------:R-:W-:Y:S01]  /*67d0*/  FMUL R5, R38.reuse, R18 ;  /* 0x0000001226057220 */ /* 0x040fe20000400000 */
[C---:B------:R-:W-:Y:S01]  /*67e0*/  FFMA.FTZ R4, R37.reuse, R4, -0.36067417263984680176 ;  /* 0xbeb8aa4925047423 */ /* 0x040fe20000010004 */
[----:B------:R-:W-:Y:S01]  /*67f0*/  FMUL R8, R38, R19 ;  /* 0x0000001326087220 */ /* 0x000fe20000400000 */
[----:B------:R-:W-:Y:S01]  /*6800*/  FSEL R36, RZ, -23, P2 ;  /* 0xc1b80000ff247808 */ /* 0x000fe20001000000 */
[----:B------:R-:W-:Y:S01]  /*6810*/  @P0 FMUL R20, R20, 0.25 ;  /* 0x3e80000014140820 */ /* 0x000fe20000400000 */
[----:B------:R-:W-:Y:S01]  /*6820*/  FFMA.FTZ R4, R37, R4, 0.48089820146560668945 ;  /* 0x3ef6384a25047423 */ /* 0x000fe20000010004 */
[----:B------:R-:W-:Y:S01]  /*6830*/  F2FP.BF16.F32.PACK_AB R45, R10, R9 ;  /* 0x000000090a2d723e */ /* 0x000fe200000010ff */
[----:B------:R-:W-:Y:S01]  /*6840*/  @P0 FMUL R21, R21, 0.25 ;  /* 0x3e80000015150820 */ /* 0x000fe20000400000 */
[----:B------:R-:W-:Y:S01]  /*6850*/  F2FP.BF16.F32.PACK_AB R42, R11, R12 ;  /* 0x0000000c0b2a723e */ /* 0x000fe200000010ff */
[----:B------:R-:W-:Y:S01]  /*6860*/  FFMA.FTZ R4, R37, R4, -0.72134751081466674805 ;  /* 0xbf38aa3b25047423 */ /* 0x000fe20000010004 */
[----:B------:R-:W-:Y:S01]  /*6870*/  ISETP.GE.U32.AND P2, PT, R108, 0x7f800000, PT ;  /* 0x7f8000006c00780c */ /* 0x000fe20003f46070 */
[----:B------:R-:W-:Y:S01]  /*6880*/  FFMA.FTZ R36, R39, 1.1920928955078125e-07, R36 ;  /* 0x3400000027247823 */ /* 0x000fe20000010024 */
[----:B------:R-:W-:Y:S01]  /*6890*/  F2FP.BF16.F32.PACK_AB R46, R6, R13 ;  /* 0x0000000d062e723e */ /* 0x000fe200000010ff */
[----:B------:R-:W-:Y:S01]  /*68a0*/  FMUL R4, R37, R4 ;  /* 0x0000000425047220 */ /* 0x000fe20000400000 */
[----:B------:R-:W-:Y:S01]  /*68b0*/  F2FP.BF16.F32.PACK_AB R43, R5, R16 ;  /* 0x00000010052b723e */ /* 0x000fe200000010ff */
[----:B------:R-:W-:Y:S01]  /*68c0*/  @P0 FMUL R22, R22, 0.25 ;  /* 0x3e80000016160820 */ /* 0x000fe20000400000 */
[----:B------:R-:W-:Y:S01]  /*68d0*/  F2FP.BF16.F32.PACK_AB R47, R8, R17 ;  /* 0x00000011082f723e */ /* 0x000fe200000010ff */
[----:B------:R-:W-:Y:S01]  /*68e0*/  FMUL R4, R37, R4 ;  /* 0x0000000425047220 */ /* 0x000fe20000400000 */
[----:B------:R-:W-:Y:S01]  /*68f0*/  @P0 FMUL R23, R23, 0.25 ;  /* 0x3e80000017170820 */ /* 0x000fe20000400000 */
[----:B------:R0:W-:Y:S01]  /*6900*/  STS.128 [R48], R40 ;  /* 0x0000002830007388 */ /* 0x0001e20000000c00 */
[----:B------:R-:W-:Y:S01]  /*6910*/  @P0 FMUL R24, R24, 0.25 ;  /* 0x3e80000018180820 */ /* 0x000fe20000400000 */
[----:B------:R-:W-:Y:S01]  /*6920*/  FFMA.FTZ R37, R37, 1.4426950216293334961, R4 ;  /* 0x3fb8aa3b25257823 */ /* 0x000fe20000010004 */
[----:B------:R-:W-:Y:S01]  /*6930*/  IMAD R4, R2, UR5, RZ ;  /* 0x0000000502047c24 */ /* 0x000fe2000f8e02ff */
[----:B------:R2:W-:Y:S01]  /*6940*/  STS.128 [R48+0x800], R44 ;  /* 0x0008002c30007388 */ /* 0x0005e20000000c00 */
[----:B------:R-:W-:-:S02]  /*6950*/  @P2 IMAD.MOV.U32 R7, RZ, RZ, 0x7f800000 ;  /* 0x7f800000ff072424 */ /* 0x000fc400078e00ff */
[----:B------:R-:W-:Y:S01]  /*6960*/  FADD R36, R36, R37 ;  /* 0x0000002524247221 */ /* 0x000fe20000000000 */
[----:B------:R-:W-:Y:S01]  /*6970*/  USHF.L.U32 UR5, UR4, 0x1, URZ ;  /* 0x0000000104057899 */ /* 0x000fe200080006ff */
[----:B------:R-:W-:Y:S01]  /*6980*/  BAR.SYNC.DEFER_BLOCKING 0x0 ;  /* 0x0000000000007b1d */ /* 0x000fe20000010000 */
[----:B------:R-:W-:Y:S01]  /*6990*/  @P0 FMUL R26, R26, 0.25 ;  /* 0x3e8000001a1a0820 */ /* 0x000fe20000400000 */
[----:B------:R-:W-:Y:S02]  /*69a0*/  IMAD.SHL.U32 R5, R4, 0x2, RZ ;  /* 0x0000000204057824 */ /* 0x000fe400078e00ff */
[----:B------:R-:W-:Y:S01]  /*69b0*/  @P2 FFMA.FTZ R36, R108, R7, +INF ;  /* 0x7f8000006c242423 */ /* 0x000fe20000010007 */
[----:B------:R-:W-:Y:S01]  /*69c0*/  SGXT.U32 R7, R0, 0x1 ;  /* 0x000000010007781a */ /* 0x000fe20000000000 */
[----:B------:R-:W-:Y:S01]  /*69d0*/  @!P1 FMUL R20, R20, 16777216 ;  /* 0x4b80000014149820 */ /* 0x000fe20000400000 */
[----:B------:R-:W-:Y:S01]  /*69e0*/  @!P1 FMUL R21, R21, 16777216 ;  /* 0x4b80000015159820 */ /* 0x000fe20000400000 */
[----:B------:R-:W-:Y:S01]  /*69f0*/  @!P1 FMUL R22, R22, 16777216 ;  /* 0x4b80000016169820 */ /* 0x000fe20000400000 */
[----:B------:R-:W-:Y:S01]  /*6a00*/  @!P1 FMUL R23, R23, 16777216 ;  /* 0x4b80000017179820 */ /* 0x000fe20000400000 */
[----:B------:R-:W-:Y:S01]  /*6a10*/  @!P1 FMUL R24, R24, 16777216 ;  /* 0x4b80000018189820 */ /* 0x000fe20000400000 */
[----:B------:R-:W-:Y:S01]  /*6a20*/  @!P1 FMUL R26, R26, 16777216 ;  /* 0x4b8000001a1a9820 */ /* 0x000fe20000400000 */
[----:B-1----:R-:W-:Y:S01]  /*6a30*/  IADD3 R54, P2, P4, R5, UR5, R54 ;  /* 0x0000000505367c10 */ /* 0x002fe2000fc5e036 */
[----:B------:R-:W-:Y:S01]  /*6a40*/  UIMAD.WIDE UR4, UR4, 0x2, URZ ;  /* 0x00000002040478a5 */ /* 0x000fe2000f8e02ff */
[----:B---3--:R-:W-:-:S02]  /*6a50*/  IMAD R0, R7, R50, RZ ;  /* 0x0000003207007224 */ /* 0x008fc400078e02ff */
[----:B------:R-:W-:Y:S01]  /*6a60*/  FMUL R20, R38, R20 ;  /* 0x0000001426147220 */ /* 0x000fe20000400000 */
[----:B------:R-:W-:-:S04]  /*6a70*/  IMAD.HI R4, R4, 0x2, RZ ;  /* 0x0000000204047827 */ /* 0x000fc800078e02ff */
[C---:B------:R-:W-:Y:S01]  /*6a80*/  FMUL R21, R38.reuse, R21 ;  /* 0x0000001526157220 */ /* 0x040fe20000400000 */
[C---:B------:R-:W-:Y:S01]  /*6a90*/  FMUL R5, R38.reuse, R22 ;  /* 0x0000001626057220 */ /* 0x040fe20000400000 */
[C---:B------:R-:W-:Y:S01]  /*6aa0*/  FMUL R6, R38.reuse, R23 ;  /* 0x0000001726067220 */ /* 0x040fe20000400000 */
[C---:B------:R-:W-:Y:S01]  /*6ab0*/  FMUL R24, R38.reuse, R24 ;  /* 0x0000001826187220 */ /* 0x040fe20000400000 */
[----:B------:R-:W-:Y:S01]  /*6ac0*/  FMUL R7, R38, R26 ;  /* 0x0000001a26077220 */ /* 0x000fe20000400000 */
[----:B------:R-:W-:Y:S01]  /*6ad0*/  IADD3.X R64, PT, PT, R4, UR5, R55, P2, P4 ;  /* 0x0000000504407c10 */ /* 0x000fe200097e8437 */
[----:B------:R-:W-:Y:S01]  /*6ae0*/  @P0 FMUL R25, R25, 0.25 ;  /* 0x3e80000019190820 */ /* 0x000fe20000400000 */
[----:B0-----:R-:W-:Y:S01]  /*6af0*/  F2FP.BF16.F32.PACK_AB R40, R5, R20 ;  /* 0x000000140528723e */ /* 0x001fe200000010ff */
[----:B------:R-:W0:Y:S01]  /*6b00*/  LDS.128 R8, [R56] ;  /* 0x0000000038087984 */ /* 0x000e220000000c00 */
[----:B--2---:R-:W-:Y:S01]  /*6b10*/  F2FP.BF16.F32.PACK_AB R44, R6, R21 ;  /* 0x00000015062c723e */ /* 0x004fe200000010ff */
[----:B------:R-:W-:Y:S01]  /*6b20*/  @P0 FMUL R27, R27, 0.25 ;  /* 0x3e8000001b1b0820 */ /* 0x000fe20000400000 */
[----:B------:R-:W-:Y:S01]  /*6b30*/  F2FP.BF16.F32.PACK_AB R41, R7, R24 ;  /* 0x000000180729723e */ /* 0x000fe200000010ff */
[----:B------:R-:W-:Y:S01]  /*6b40*/  @P0 FMUL R28, R28, 0.25 ;  /* 0x3e8000001c1c0820 */ /* 0x000fe20000400000 */
[----:B------:R-:W-:Y:S01]  /*6b50*/  LDS.128 R4, [R56+0x1000] ;  /* 0x0010000038047984 */ /* 0x000fe20000000c00 */
[----:B------:R-:W-:Y:S01]  /*6b60*/  @P0 FMUL R29, R29, 0.25 ;  /* 0x3e8000001d1d0820 */ /* 0x000fe20000400000 */
[----:B------:R-:W-:Y:S01]  /*6b70*/  @P0 FMUL R30, R30, 0.25 ;  /* 0x3e8000001e1e0820 */ /* 0x000fe20000400000 */
[----:B------:R-:W-:Y:S01]  /*6b80*/  @P0 FMUL R31, R31, 0.25 ;  /* 0x3e8000001f1f0820 */ /* 0x000fe20000400000 */
[----:B------:R-:W-:Y:S01]  /*6b90*/  @P0 FMUL R32, R32, 0.25 ;  /* 0x3e80000020200820 */ /* 0x000fe20000400000 */
[----:B------:R-:W-:Y:S01]  /*6ba0*/  @P0 FMUL R33, R33, 0.25 ;  /* 0x3e80000021210820 */ /* 0x000fe20000400000 */
[----:B------:R-:W-:Y:S01]  /*6bb0*/  @P0 FMUL R34, R34, 0.25 ;  /* 0x3e80000022220820 */ /* 0x000fe20000400000 */
[----:B------:R-:W-:-:S02]  /*6bc0*/  IMAD R15, R50, 0x2, R0 ;  /* 0x00000002320f7824 */ /* 0x000fc400078e0200 */
[----:B------:R-:W-:Y:S01]  /*6bd0*/  @P0 FMUL R35, R35, 0.25 ;  /* 0x3e80000023230820 */ /* 0x000fe20000400000 */
[----:B------:R-:W-:Y:S01]  /*6be0*/  @!P1 FMUL R25, R25, 16777216 ;  /* 0x4b80000019199820 */ /* 0x000fe20000400000 */
        /* <DEDUP_REMOVED lines=9> */
[----:B------:R-:W-:Y:S01]  /*6c80*/  LEA R17, R50, R15, 0x1 ;  /* 0x0000000f32117211 */ /* 0x000fe200078e08ff */
        /* <DEDUP_REMOVED lines=9> */
[----:B------:R-:W-:Y:S01]  /*6d20*/  FMUL R38, R38, R35 ;  /* 0x0000002326267220 */ /* 0x000fe20000400000 */
[----:B------:R-:W-:Y:S01]  /*6d30*/  IMAD R19, R50, 0x2, R17 ;  /* 0x0000000232137824 */ /* 0x000fe200078e0211 */
[----:B------:R-:W-:Y:S01]  /*6d40*/  F2FP.BF16.F32.PACK_AB R45, R12, R25 ;  /* 0x000000190c2d723e */ /* 0x000fe200000010ff */
[----:B------:R-:W1:Y:S01]  /*6d50*/  LDCU UR4, c[0x0][0x3ec] ;  /* 0x00007d80ff0477ac */ /* 0x000e620008000800 */
[----:B------:R-:W-:Y:S01]  /*6d60*/  F2FP.BF16.F32.PACK_AB R42, R13, R28 ;  /* 0x0000001c0d2a723e */ /* 0x000fe200000010ff */
[----:B------:R-:W-:Y:S01]  /*6d70*/  IMAD R21, R50, 0x2, R19 ;  /* 0x0000000232157824 */ /* 0x000fe200078e0213 */
[----:B------:R-:W-:-:S02]  /*6d80*/  F2FP.BF16.F32.PACK_AB R46, R14, R29 ;  /* 0x0000001d0e2e723e */ /* 0x000fc400000010ff */
[----:B------:R-:W-:Y:S01]  /*6d90*/  F2FP.BF16.F32.PACK_AB R43, R23, R32 ;  /* 0x00000020172b723e */ /* 0x000fe200000010ff */
[----:B------:R-:W-:Y:S01]  /*6da0*/  BAR.SYNC.DEFER_BLOCKING 0x0 ;  /* 0x0000000000007b1d */ /* 0x000fe20000010000 */
[----:B------:R-:W-:Y:S01]  /*6db0*/  F2FP.BF16.F32.PACK_AB R47, R38, R33 ;  /* 0x00000021262f723e */ /* 0x000fe200000010ff */
[----:B------:R-:W-:Y:S01]  /*6dc0*/  IMAD R22, R50, 0x2, R21 ;  /* 0x0000000232167824 */ /* 0x000fe200078e0215 */
[CC--:B------:R-:W-:Y:S02]  /*6dd0*/  LEA R12, P0, R0.reuse, R54.reuse, 0x1 ;  /* 0x00000036000c7211 */ /* 0x0c0fe400078008ff */
[----:B------:R-:W-:Y:S02]  /*6de0*/  LEA R14, P1, R15, R54, 0x1 ;  /* 0x000000360f0e7211 */ /* 0x000fe400078208ff */
[----:B------:R-:W-:Y:S01]  /*6df0*/  LEA.HI.X.SX32 R13, R0, R64, 0x1, P0 ;  /* 0x00000040000d7211 */ /* 0x000fe200000f0eff */
[----:B------:R-:W-:Y:S01]  /*6e00*/  IMAD R0, R50, 0x2, R22 ;  /* 0x0000000232007824 */ /* 0x000fe200078e0216 */
[----:B------:R-:W-:-:S02]  /*6e10*/  LEA R16, P0, R17, R54, 0x1 ;  /* 0x0000003611107211 */ /* 0x000fc400078008ff */
[-C--:B------:R-:W-:Y:S01]  /*6e20*/  LEA.HI.X.SX32 R15, R15, R64.reuse, 0x1, P1 ;  /* 0x000000400f0f7211 */ /* 0x080fe200008f0eff */
[C---:B------:R-:W-:Y:S01]  /*6e30*/  IMAD R23, R50.reuse, 0x2, R0 ;  /* 0x0000000232177824 */ /* 0x040fe200078e0200 */
[----:B------:R-:W-:Y:S01]  /*6e40*/  LEA.HI.X.SX32 R17, R17, R64, 0x1, P0 ;  /* 0x0000004011117211 */ /* 0x000fe200000f0eff */
[----:B-1----:R-:W-:Y:S01]  /*6e50*/  UIMAD UR4, UR7, UR4, URZ ;  /* 0x00000004070472a4 */ /* 0x002fe2000f8e02ff */
[C---:B------:R-:W-:Y:S01]  /*6e60*/  LEA R18, P0, R19.reuse, R54, 0x1 ;  /* 0x0000003613127211 */ /* 0x040fe200078008ff */
[----:B------:R-:W-:Y:S01]  /*6e70*/  IMAD R24, R50, 0x2, R23 ;  /* 0x0000000232187824 */ /* 0x000fe200078e0217 */
[----:B------:R-:W-:Y:S01]  /*6e80*/  FSEL R36, R36, -INF , P3 ;  /* 0xff80000024247808 */ /* 0x000fe20001800000 */
[----:B------:R-:W-:Y:S01]  /*6e90*/  USHF.L.U32 UR6, UR4, 0x2, URZ ;  /* 0x0000000204067899 */ /* 0x000fe200080006ff */
[----:B------:R-:W-:Y:S01]  /*6ea0*/  LEA.HI.X.SX32 R19, R19, R64, 0x1, P0 ;  /* 0x0000004013137211 */ /* 0x000fe200000f0eff */
[----:B------:R-:W-:Y:S01]  /*6eb0*/  IMAD R25, R50, 0x2, R24 ;  /* 0x0000000232197824 */ /* 0x000fe200078e0218 */
[C---:B------:R-:W-:Y:S01]  /*6ec0*/  LEA R20, P0, R21.reuse, R54, 0x1 ;  /* 0x0000003615147211 */ /* 0x040fe200078008ff */
[----:B------:R-:W-:Y:S01]  /*6ed0*/  FFMA R113, R36, 0.69314718246459960938, R113 ;  /* 0x3f31721824717823 */ /* 0x000fe20000000071 */
[----:B------:R-:W-:Y:S01]  /*6ee0*/  UIMAD.WIDE UR4, UR4, 0x4, URZ ;  /* 0x00000004040478a5 */ /* 0x000fe2000f8e02ff */
[----:B------:R-:W-:Y:S01]  /*6ef0*/  STS.128 [R48], R40 ;  /* 0x0000002830007388 */ /* 0x000fe20000000c00 */
[----:B------:R-:W-:Y:S01]  /*6f00*/  IMAD R26, R50, 0x2, R25 ;  /* 0x00000002321a7824 */ /* 0x000fe200078e0219 */
[----:B------:R-:W-:-:S02]  /*6f10*/  LEA.HI.X.SX32 R21, R21, R64, 0x1, P0 ;  /* 0x0000004015157211 */ /* 0x000fc400000f0eff */
[----:B------:R-:W-:Y:S01]  /*6f20*/  STS.128 [R48+0x800], R44 ;  /* 0x0008002c30007388 */ /* 0x000fe20000000c00 */
[C---:B------:R-:W-:Y:S01]  /*6f30*/  IMAD R27, R50.reuse, 0x2, R26 ;  /* 0x00000002321b7824 */ /* 0x040fe200078e021a */
[----:B------:R-:W-:Y:S03]  /*6f40*/  BAR.SYNC.DEFER_BLOCKING 0x0 ;  /* 0x0000000000007b1d */ /* 0x000fe60000010000 */
[----:B------:R-:W-:-:S04]  /*6f50*/  IMAD R28, R50, 0x2, R27 ;  /* 0x00000002321c7824 */ /* 0x000fc800078e021b */
[----:B------:R-:W-:-:S04]  /*6f60*/  IMAD R29, R50, 0x2, R28 ;  /* 0x00000002321d7824 */ /* 0x000fc800078e021c */
[----:B------:R-:W-:Y:S01]  /*6f70*/  IMAD R30, R50, 0x2, R29 ;  /* 0x00000002321e7824 */ /* 0x000fe200078e021d */
[----:B0-----:R0:W-:Y:S04]  /*6f80*/  STG.E.U16 desc[UR30][R12.64], R8 ;  /* 0x000000080c007986 */ /* 0x0011e8000c10151e */
[----:B------:R-:W1:Y:S01]  /*6f90*/  LDS.128 R60, [R56] ;  /* 0x00000000383c7984 */ /* 0x000e620000000c00 */
[----:B0-----:R-:W-:Y:S02]  /*6fa0*/  PRMT R13, R8, 0x7632, R13 ;  /* 0x00007632080d7816 */ /* 0x001fe4000000000d */
[----:B------:R-:W-:-:S03]  /*6fb0*/  LEA R12, P0, R22, R54, 0x1 ;  /* 0x00000036160c7211 */ /* 0x000fc600078008ff */
[----:B------:R0:W-:Y:S04]  /*6fc0*/  STG.E.U16 desc[UR30][R14.64], R13 ;  /* 0x0000000d0e007986 */ /* 0x0001e8000c10151e */
[----:B------:R2:W-:Y:S01]  /*6fd0*/  STG.E.U16 desc[UR30][R16.64], R9 ;  /* 0x0000000910007986 */ /* 0x0005e2000c10151e */
[----:B0-----:R-:W-:Y:S02]  /*6fe0*/  PRMT R15, R9, 0x7632, R15 ;  /* 0x00007632090f7816 */ /* 0x001fe4000000000f */
[----:B------:R-:W-:Y:S02]  /*6ff0*/  LEA.HI.X.SX32 R13, R22, R64, 0x1, P0 ;  /* 0x00000040160d7211 */ /* 0x000fe400000f0eff */
[----:B------:R-:W-:Y:S01]  /*7000*/  LEA R14, P0, R0, R54, 0x1 ;  /* 0x00000036000e7211 */ /* 0x000fe200078008ff */
[----:B------:R0:W-:Y:S01]  /*7010*/  STG.E.U16 desc[UR30][R18.64], R15 ;  /* 0x0000000f12007986 */ /* 0x0001e2000c10151e */
[----:B--2---:R-:W-:-:S03]  /*7020*/  PRMT R9, R10, 0x7632, R9 ;  /* 0x000076320a097816 */ /* 0x004fc60000000009 */
[----:B------:R2:W-:Y:S04]  /*7030*/  STG.E.U16 desc[UR30][R20.64], R10 ;  /* 0x0000000a14007986 */ /* 0x0005e8000c10151e */
[----:B------:R3:W-:Y:S01]  /*7040*/  STG.E.U16 desc[UR30][R12.64], R9 ;  /* 0x000000090c007986 */ /* 0x0007e2000c10151e */
[----:B0-----:R-:W-:Y:S01]  /*7050*/  LEA.HI.X.SX32 R15, R0, R64, 0x1, P0 ;  /* 0x00000040000f7211 */ /* 0x001fe200000f0eff */
[----:B------:R-:W-:Y:S01]  /*7060*/  IMAD R0, R50, 0x2, R30 ;  /* 0x0000000232007824 */ /* 0x000fe200078e021e */
[-C--:B------:R-:W-:Y:S02]  /*7070*/  LEA R8, P0, R23, R54.reuse, 0x1 ;  /* 0x0000003617087211 */ /* 0x080fe400078008ff */
[-C--:B--2---:R-:W-:Y:S01]  /*7080*/  LEA R10, P2, R28, R54.reuse, 0x1 ;  /* 0x000000361c0a7211 */ /* 0x084fe200078408ff */
[----:B------:R-:W-:Y:S01]  /*7090*/  IMAD R31, R50, 0x2, R0 ;  /* 0x00000002321f7824 */ /* 0x000fe200078e0200 */
[----:B------:R0:W-:Y:S01]  /*70a0*/  STG.E.U16 desc[UR30][R14.64], R11 ;  /* 0x0000000b0e007986 */ /* 0x0001e2000c10151e */
[----:B------:R-:W-:-:S02]  /*70b0*/  LEA R18, P1, R25, R54, 0x1 ;  /* 0x0000003619127211 */ /* 0x000fc400078208ff */
[C---:B------:R-:W-:Y:S01]  /*70c0*/  IMAD R32, R50.reuse, 0x2, R31 ;  /* 0x0000000232207824 */ /* 0x040fe200078e021f */
[----:B---3--:R-:W-:Y:S02]  /*70d0*/  LEA.HI.X.SX32 R9, R23, R64, 0x1, P0 ;  /* 0x0000004017097211 */ /* 0x008fe400000f0eff */
[----:B------:R-:W-:Y:S01]  /*70e0*/  PRMT R13, R11, 0x7632, R13 ;  /* 0x000076320b0d7816 */ /* 0x000fe2000000000d */
[----:B------:R-:W-:Y:S01]  /*70f0*/  IMAD R33, R50, 0x2, R32 ;  /* 0x0000000232217824 */ /* 0x000fe200078e0220 */
[----:B------:R-:W-:Y:S02]  /*7100*/  LEA R16, P0, R24, R54, 0x1 ;  /* 0x0000003618107211 */ /* 0x000fe400078008ff */
[-C--:B------:R-:W-:Y:S01]  /*7110*/  LEA.HI.X.SX32 R19, R25, R64.reuse, 0x1, P1 ;  /* 0x0000004019137211 */ /* 0x080fe200008f0eff */
[----:B------:R-:W-:Y:S01]  /*7120*/  IMAD R35, R50, 0x2, R33 ;  /* 0x0000000232237824 */ /* 0x000fe200078e0221 */
[----:B0-----:R-:W-:Y:S01]  /*7130*/  LEA.HI.X.SX32 R11, R28, R64, 0x1, P2 ;  /* 0x000000401c0b7211 */ /* 0x001fe200010f0eff */
[----:B------:R0:W-:Y:S01]  /*7140*/  STG.E.U16 desc[UR30][R8.64], R13 ;  /* 0x0000000d08007986 */ /* 0x0001e2000c10151e */
[----:B------:R-:W-:Y:S01]  /*7150*/  LEA R22, P2, R0, R54, 0x1 ;  /* 0x0000003600167211 */ /* 0x000fe200078408ff */
[----:B------:R-:W-:Y:S01]  /*7160*/  IMAD R36, R50, 0x2, R35 ;  /* 0x0000000232247824 */ /* 0x000fe200078e0223 */
[----:B------:R-:W-:-:S02]  /*7170*/  LEA.HI.X.SX32 R17, R24, R64, 0x1, P0 ;  /* 0x0000004018117211 */ /* 0x000fc400000f0eff */
[-C--:B------:R-:W-:Y:S01]  /*7180*/  LEA R12, P0, R26, R54.reuse, 0x1 ;  /* 0x000000361a0c7211 */ /* 0x080fe200078008ff */
[----:B------:R-:W-:Y:S01]  /*7190*/  IMAD R37, R50, 0x2, R36 ;  /* 0x0000000232257824 */ /* 0x000fe200078e0224 */
[C---:B------:R-:W-:Y:S01]  /*71a0*/  LEA R20, P1, R27.reuse, R54, 0x1 ;  /* 0x000000361b147211 */ /* 0x040fe200078208ff */
[----:B-1----:R1:W-:Y:S01]  /*71b0*/  STG.E.U16 desc[UR30][R16.64], R60 ;  /* 0x0000003c10007986 */ /* 0x0023e2000c10151e */
[-C--:B------:R-:W-:Y:S01]  /*71c0*/  LEA.HI.X.SX32 R23, R0, R64.reuse, 0x1, P2 ;  /* 0x0000004000177211 */ /* 0x080fe200010f0eff */
[----:B------:R-:W-:Y:S01]  /*71d0*/  IMAD R39, R50, 0x2, R37 ;  /* 0x0000000232277824 */ /* 0x000fe200078e0225 */
[-C--:B------:R-:W-:Y:S02]  /*71e0*/  LEA.HI.X.SX32 R21, R27, R64.reuse, 0x1, P1 ;  /* 0x000000401b157211 */ /* 0x080fe400008f0eff */
[----:B0-----:R-:W-:Y:S01]  /*71f0*/  LEA.HI.X.SX32 R13, R26, R64, 0x1, P0 ;  /* 0x000000401a0d7211 */ /* 0x001fe200000f0eff */
[----:B------:R-:W-:Y:S01]  /*7200*/  IMAD R0, R50, 0x2, R39 ;  /* 0x0000000232007824 */ /* 0x000fe200078e0227 */
[----:B------:R-:W-:-:S02]  /*7210*/  LEA R8, P0, R29, R54, 0x1 ;  /* 0x000000361d087211 */ /* 0x000fc400078008ff */
[----:B------:R-:W-:Y:S01]  /*7220*/  LEA R14, P1, R30, R54, 0x1 ;  /* 0x000000361e0e7211 */ /* 0x000fe200078208ff */
[----:B------:R-:W-:Y:S01]  /*7230*/  IMAD R41, R50, 0x2, R0 ;  /* 0x0000000232297824 */ /* 0x000fe200078e0200 */
[-C--:B------:R-:W-:Y:S02]  /*7240*/  LEA.HI.X.SX32 R9, R29, R64.reuse, 0x1, P0 ;  /* 0x000000401d097211 */ /* 0x080fe400000f0eff */
[----:B------:R-:W-:Y:S01]  /*7250*/  LEA.HI.X.SX32 R15, R30, R64, 0x1, P1 ;  /* 0x000000401e0f7211 */ /* 0x000fe200008f0eff */
[----:B------:R-:W-:Y:S01]  /*7260*/  IMAD R43, R50, 0x2, R41 ;  /* 0x00000002322b7824 */ /* 0x000fe200078e0229 */
[-C--:B------:R-:W-:Y:S02]  /*7270*/  LEA R24, P0, R31, R54.reuse, 0x1 ;  /* 0x000000361f187211 */ /* 0x080fe400078008ff */
[-C--:B------:R-:W-:Y:S01]  /*7280*/  LEA R26, P1, R32, R54.reuse, 0x1 ;  /* 0x00000036201a7211 */ /* 0x080fe200078208ff */
[----:B------:R-:W-:Y:S01]  /*7290*/  IMAD R45, R50, 0x2, R43 ;  /* 0x00000002322d7824 */ /* 0x000fe200078e022b */
[----:B------:R-:W-:-:S02]  /*72a0*/  LEA R28, P2, R33, R54, 0x1 ;  /* 0x00000036211c7211 */ /* 0x000fc400078408ff */
[-C--:B------:R-:W-:Y:S01]  /*72b0*/  LEA.HI.X.SX32 R25, R31, R64.reuse, 0x1, P0 ;  /* 0x000000401f197211 */ /* 0x080fe200000f0eff */
[----:B------:R-:W-:Y:S01]  /*72c0*/  IMAD R47, R50, 0x2, R45 ;  /* 0x00000002322f7824 */ /* 0x000fe200078e022d */
[----:B------:R-:W-:Y:S02]  /*72d0*/  LEA.HI.X.SX32 R27, R32, R64, 0x1, P1 ;  /* 0x00000040201b7211 */ /* 0x000fe400008f0eff */
[-C--:B------:R-:W-:Y:S01]  /*72e0*/  LEA R30, P0, R35, R54.reuse, 0x1 ;  /* 0x00000036231e7211 */ /* 0x080fe200078008ff */
[----:B------:R-:W-:Y:S01]  /*72f0*/  IMAD R49, R50, 0x2, R47 ;  /* 0x0000000232317824 */ /* 0x000fe200078e022f */
[----:B------:R-:W-:Y:S02]  /*7300*/  LEA R32, P1, R36, R54, 0x1 ;  /* 0x0000003624207211 */ /* 0x000fe400078208ff */
[----:B------:R-:W-:Y:S02]  /*7310*/  LEA.HI.X.SX32 R29, R33, R64, 0x1, P2 ;  /* 0x00000040211d7211 */ /* 0x000fe400010f0eff */
[----:B------:R-:W-:-:S02]  /*7320*/  LEA R34, P2, R37, R54, 0x1 ;  /* 0x0000003625227211 */ /* 0x000fc400078408ff */
[-C--:B------:R-:W-:Y:S02]  /*7330*/  LEA.HI.X.SX32 R31, R35, R64.reuse, 0x1, P0 ;  /* 0x00000040231f7211 */ /* 0x080fe400000f0eff */
[----:B------:R-:W-:Y:S02]  /*7340*/  LEA.HI.X.SX32 R33, R36, R64, 0x1, P1 ;  /* 0x0000004024217211 */ /* 0x000fe400008f0eff */
[-C--:B------:R-:W-:Y:S02]  /*7350*/  LEA R36, P0, R39, R54.reuse, 0x1 ;  /* 0x0000003627247211 */ /* 0x080fe400078008ff */
[----:B------:R-:W-:Y:S02]  /*7360*/  LEA R38, P1, R0, R54, 0x1 ;  /* 0x0000003600267211 */ /* 0x000fe400078208ff */
[-C--:B------:R-:W-:Y:S02]  /*7370*/  LEA.HI.X.SX32 R35, R37, R64.reuse, 0x1, P2 ;  /* 0x0000004025237211 */ /* 0x080fe400010f0eff */
[----:B------:R-:W-:-:S02]  /*7380*/  LEA.HI.X.SX32 R37, R39, R64, 0x1, P0 ;  /* 0x0000004027257211 */ /* 0x000fc400000f0eff */
[----:B------:R-:W-:Y:S01]  /*7390*/  LEA.HI.X.SX32 R39, R0, R64, 0x1, P1 ;  /* 0x0000004000277211 */ /* 0x000fe200008f0eff */
[C---:B------:R-:W-:Y:S01]  /*73a0*/  IMAD R0, R50.reuse, 0x2, R49 ;  /* 0x0000000232007824 */ /* 0x040fe200078e0231 */
[-C--:B------:R-:W-:Y:S02]  /*73b0*/  LEA R40, P2, R41, R54.reuse, 0x1 ;  /* 0x0000003629287211 */ /* 0x080fe400078408ff */
[----:B------:R-:W-:Y:S01]  /*73c0*/  LEA R42, P0, R43, R54, 0x1 ;  /* 0x000000362b2a7211 */ /* 0x000fe200078008ff */
[C---:B------:R-:W-:Y:S01]  /*73d0*/  IMAD R53, R50.reuse, 0x2, R0 ;  /* 0x0000000232357824 */ /* 0x040fe200078e0200 */
[----:B------:R-:W-:Y:S02]  /*73e0*/  LEA.HI.X.SX32 R41, R41, R64, 0x1, P2 ;  /* 0x0000004029297211 */ /* 0x000fe400010f0eff */
[-C--:B------:R-:W-:Y:S01]  /*73f0*/  LEA R44, P1, R45, R54.reuse, 0x1 ;  /* 0x000000362d2c7211 */ /* 0x080fe200078208ff */
[----:B------:R-:W-:Y:S01]  /*7400*/  IMAD R55, R50, 0x2, R53 ;  /* 0x0000000232377824 */ /* 0x000fe200078e0235 */
[----:B------:R-:W-:-:S02]  /*7410*/  LEA R46, P2, R47, R54, 0x1 ;  /* 0x000000362f2e7211 */ /* 0x000fc400078408ff */
[-C--:B------:R-:W-:Y:S02]  /*7420*/  LEA.HI.X.SX32 R43, R43, R64.reuse, 0x1, P0 ;  /* 0x000000402b2b7211 */ /* 0x080fe400000f0eff */
[-C--:B------:R-:W-:Y:S02]  /*7430*/  LEA.HI.X.SX32 R45, R45, R64.reuse, 0x1, P1 ;  /* 0x000000402d2d7211 */ /* 0x080fe400008f0eff */
[----:B------:R-:W-:Y:S02]  /*7440*/  LEA.HI.X.SX32 R47, R47, R64, 0x1, P2 ;  /* 0x000000402f2f7211 */ /* 0x000fe400010f0eff */
[-C--:B------:R-:W-:Y:S02]  /*7450*/  LEA R48, P0, R49, R54.reuse, 0x1 ;  /* 0x0000003631307211 */ /* 0x080fe400078008ff */
[-C--:B------:R-:W-:Y:S02]  /*7460*/  LEA R50, P1, R0, R54.reuse, 0x1 ;  /* 0x0000003600327211 */ /* 0x080fe400078208ff */
[----:B------:R-:W-:-:S02]  /*7470*/  LEA R52, P2, R53, R54, 0x1 ;  /* 0x0000003635347211 */ /* 0x000fc400078408ff */
[----:B------:R-:W-:Y:S02]  /*7480*/  LEA R54, P3, R55, R54, 0x1 ;  /* 0x0000003637367211 */ /* 0x000fe400078608ff */
[-C--:B------:R-:W-:Y:S02]  /*7490*/  LEA.HI.X.SX32 R49, R49, R64.reuse, 0x1, P0 ;  /* 0x0000004031317211 */ /* 0x080fe400000f0eff */
[-C--:B------:R-:W-:Y:S02]  /*74a0*/  LEA.HI.X.SX32 R51, R0, R64.reuse, 0x1, P1 ;  /* 0x0000004000337211 */ /* 0x080fe400008f0eff */
[-C--:B------:R-:W-:Y:S02]  /*74b0*/  LEA.HI.X.SX32 R53, R53, R64.reuse, 0x1, P2 ;  /* 0x0000004035357211 */ /* 0x080fe400010f0eff */
[----:B------:R-:W-:Y:S02]  /*74c0*/  LEA.HI.X.SX32 R55, R55, R64, 0x1, P3 ;  /* 0x0000004037377211 */ /* 0x000fe400018f0eff */
[----:B------:R-:W0:Y:S01]  /*74d0*/  LDS.128 R64, [R56+0x1000] ;  /* 0x0010000038407984 */ /* 0x000e220000000c00 */
[----:B------:R-:W-:-:S02]  /*74e0*/  PRMT R0, R60, 0x7632, R0 ;  /* 0x000076323c007816 */ /* 0x000fc40000000000 */
[----:B-1----:R-:W-:Y:S02]  /*74f0*/  PRMT R17, R61, 0x7632, R17 ;  /* 0x000076323d117816 */ /* 0x002fe40000000011 */
[----:B------:R-:W-:Y:S01]  /*7500*/  ISETP.GE.U32.AND P0, PT, R3, 0x80, PT ;  /* 0x000000800300780c */ /* 0x000fe20003f06070 */
[----:B------:R1:W-:Y:S01]  /*7510*/  STG.E.U16 desc[UR30][R18.64], R0 ;  /* 0x0000000012007986 */ /* 0x0003e2000c10151e */
[----:B------:R-:W-:-:S03]  /*7520*/  IMAD.SHL.U32 R3, R2, 0x4, RZ ;  /* 0x0000000402037824 */ /* 0x000fc600078e00ff */
[----:B------:R2:W-:Y:S04]  /*7530*/  STG.E.U16 desc[UR30][R12.64], R61 ;  /* 0x0000003d0c007986 */ /* 0x0005e8000c10151e */
[----:B------:R3:W-:Y:S04]  /*7540*/  STG.E.U16 desc[UR30][R20.64], R17 ;  /* 0x0000001114007986 */ /* 0x0007e8000c10151e */
[----:B------:R4:W-:Y:S01]  /*7550*/  STG.E.U16 desc[UR30][R10.64], R62 ;  /* 0x0000003e0a007986 */ /* 0x0009e2000c10151e */
[----:B-1----:R-:W-:Y:S01]  /*7560*/  PRMT R19, R7, 0x7632, R19 ;  /* 0x0000763207137816 */ /* 0x002fe20000000013 */
[----:B------:R-:W-:Y:S01]  /*7570*/  IMAD.HI R0, R2, 0x4, RZ ;  /* 0x0000000402007827 */ /* 0x000fe200078e02ff */
[----:B--2---:R-:W-:-:S02]  /*7580*/  PRMT R13, R62, 0x7632, R13 ;  /* 0x000076323e0d7816 */ /* 0x004fc4000000000d */
[----:B---3--:R-:W-:-:S03]  /*7590*/  PRMT R17, R6, 0x7632, R17 ;  /* 0x0000763206117816 */ /* 0x008fc60000000011 */
[----:B------:R1:W-:Y:S01]  /*75a0*/  STG.E.U16 desc[UR30][R8.64], R13 ;  /* 0x0000000d08007986 */ /* 0x0003e2000c10151e */
[----:B----4-:R-:W-:-:S03]  /*75b0*/  PRMT R11, R63, 0x7632, R11 ;  /* 0x000076323f0b7816 */ /* 0x010fc6000000000b */
[----:B------:R2:W-:Y:S04]  /*75c0*/  STG.E.U16 desc[UR30][R14.64], R63 ;  /* 0x0000003f0e007986 */ /* 0x0005e8000c10151e */
[----:B------:R3:W-:Y:S01]  /*75d0*/  STG.E.U16 desc[UR30][R22.64], R11 ;  /* 0x0000000b16007986 */ /* 0x0007e2000c10151e */
[----:B-1----:R-:W-:-:S03]  /*75e0*/  PRMT R9, R4, 0x7632, R9 ;  /* 0x0000763204097816 */ /* 0x002fc60000000009 */
[----:B------:R1:W-:Y:S01]  /*75f0*/  STG.E.U16 desc[UR30][R24.64], R4 ;  /* 0x0000000418007986 */ /* 0x0003e2000c10151e */
[----:B0-----:R-:W-:Y:S02]  /*7600*/  PRMT R21, R64, 0x7632, R21 ;  /* 0x0000763240157816 */ /* 0x001fe40000000015 */
[----:B--2---:R-:W-:Y:S01]  /*7610*/  PRMT R15, R5, 0x7632, R15 ;  /* 0x00007632050f7816 */ /* 0x004fe2000000000f */
[----:B------:R0:W-:Y:S01]  /*7620*/  STG.E.U16 desc[UR30][R26.64], R9 ;  /* 0x000000091a007986 */ /* 0x0001e2000c10151e */
[----:B---3--:R-:W-:-:S03]  /*7630*/  PRMT R23, R65, 0x7632, R23 ;  /* 0x0000763241177816 */ /* 0x008fc60000000017 */
[----:B------:R2:W-:Y:S04]  /*7640*/  STG.E.U16 desc[UR30][R28.64], R5 ;  /* 0x000000051c007986 */ /* 0x0005e8000c10151e */
[----:B------:R-:W-:Y:S01]  /*7650*/  STG.E.U16 desc[UR30][R30.64], R15 ;  /* 0x0000000f1e007986 */ /* 0x000fe2000c10151e */
[----:B-1----:R-:W-:-:S03]  /*7660*/  PRMT R25, R66, 0x7632, R25 ;  /* 0x0000763242197816 */ /* 0x002fc60000000019 */
[----:B------:R-:W-:Y:S01]  /*7670*/  STG.E.U16 desc[UR30][R32.64], R6 ;  /* 0x0000000620007986 */ /* 0x000fe2000c10151e */
[----:B0-----:R-:W-:-:S03]  /*7680*/  PRMT R27, R67, 0x7632, R27 ;  /* 0x00007632431b7816 */ /* 0x001fc6000000001b */
[----:B------:R-:W-:Y:S01]  /*7690*/  STG.E.U16 desc[UR30][R34.64], R17 ;  /* 0x0000001122007986 */ /* 0x000fe2000c10151e */
[----:B--2---:R-:W0:Y:S03]  /*76a0*/  LDC.64 R4, c[0x0][0x3a0] ;  /* 0x0000e800ff047b82 */ /* 0x004e260000000a00 */
[----:B------:R-:W-:Y:S04]  /*76b0*/  STG.E.U16 desc[UR30][R36.64], R7 ;  /* 0x0000000724007986 */ /* 0x000fe8000c10151e */
[----:B------:R-:W-:Y:S04]  /*76c0*/  STG.E.U16 desc[UR30][R38.64], R19 ;  /* 0x0000001326007986 */ /* 0x000fe8000c10151e */
[----:B------:R-:W-:Y:S04]  /*76d0*/  STG.E.U16 desc[UR30][R40.64], R64 ;  /* 0x0000004028007986 */ /* 0x000fe8000c10151e */
[----:B------:R-:W-:Y:S04]  /*76e0*/  STG.E.U16 desc[UR30][R42.64], R21 ;  /* 0x000000152a007986 */ /* 0x000fe8000c10151e */
[----:B------:R-:W-:Y:S04]  /*76f0*/  STG.E.U16 desc[UR30][R44.64], R65 ;  /* 0x000000412c007986 */ /* 0x000fe8000c10151e */
[----:B------:R-:W-:Y:S01]  /*7700*/  STG.E.U16 desc[UR30][R46.64], R23 ;  /* 0x000000172e007986 */ /* 0x000fe2000c10151e */
[----:B0-----:R-:W-:-:S03]  /*7710*/  IADD3 R2, P1, P2, R3, UR6, R4 ;  /* 0x0000000603027c10 */ /* 0x001fc6000fa3e004 */
[----:B------:R-:W-:Y:S01]  /*7720*/  STG.E.U16 desc[UR30][R48.64], R66 ;  /* 0x0000004230007986 */ /* 0x000fe2000c10151e */
[----:B------:R-:W-:-:S03]  /*7730*/  IADD3.X R3, PT, PT, R0, UR5, R5, P1, P2 ;  /* 0x0000000500037c10 */ /* 0x000fc60008fe4405 */
[----:B------:R-:W-:Y:S04]  /*7740*/  STG.E.U16 desc[UR30][R50.64], R25 ;  /* 0x0000001932007986 */ /* 0x000fe8000c10151e */
[----:B------:R-:W-:Y:S04]  /*7750*/  STG.E.U16 desc[UR30][R52.64], R67 ;  /* 0x0000004334007986 */ /* 0x000fe8000c10151e */
[----:B------:R-:W-:Y:S01]  /*7760*/  STG.E.U16 desc[UR30][R54.64], R27 ;  /* 0x0000001b36007986 */ /* 0x000fe2000c10151e */
[----:B------:R-:W-:Y:S06]  /*7770*/  BAR.SYNC.DEFER_BLOCKING 0x0 ;  /* 0x0000000000007b1d */ /* 0x000fec0000010000 */
[----:B------:R-:W-:Y:S02]  /*7780*/  STSM.16.M88 [R58], R113 ;  /* 0x000000713a007844 */ /* 0x000fe40000000000 */
[----:B------:R-:W-:Y:S06]  /*7790*/  BAR.SYNC.DEFER_BLOCKING 0x0 ;  /* 0x0000000000007b1d */ /* 0x000fec0000010000 */
[----:B------:R-:W0:Y:S04]  /*77a0*/  LDSM.16.M88 R59, [R59+UR8] ;  /* 0x000000083b3b783b */ /* 0x000e280008000000 */
[----:B0-----:R0:W-:Y:S01]  /*77b0*/  @!P0 STG.E desc[UR30][R2.64], R59 ;  /* 0x0000003b02008986 */ /* 0x0011e2000c10191e */
[----:B------:R-:W-:Y:S06]  /*77c0*/  BAR.SYNC.DEFER_BLOCKING 0x0 ;  /* 0x0000000000007b1d */ /* 0x000fec0000010000 */
[----:B------:R-:W-:Y:S05]  /*77d0*/  @P5 BRA `(.L_x_22) ;  /* 0x0000000000a05947 */ /* 0x000fea0003800000 */
[----:B------:R-:W1:Y:S01]  /*77e0*/  S2UR UR5, SR_CgaCtaId ;  /* 0x00000000000579c3 */ /* 0x000e620000008800 */
[----:B------:R-:W-:Y:S01]  /*77f0*/  NOP ;  /* 0x0000000000007918 */ /* 0x000fe20000000000 */
[----:B------:R-:W-:Y:S01]  /*7800*/  UMOV UR4, 0x50 ;  /* 0x0000005000047882 */ /* 0x000fe20000000000 */
[----:B------:R-:W-:Y:S02]  /*7810*/  IMAD.U32 R0, RZ, RZ, UR9 ;  /* 0x00000009ff007e24 */ /* 0x000fe4000f8e00ff */
[----:B0-----:R-:W-:Y:S02]  /*7820*/  IMAD.MOV.U32 R3, RZ, RZ, 0xff ;  /* 0x000000ffff037424 */ /* 0x001fe400078e00ff */
[----:B------:R-:W-:Y:S01]  /*7830*/  IMAD.MOV.U32 R7, RZ, RZ, 0x1 ;  /* 0x00000001ff077424 */ /* 0x000fe200078e00ff */
[----:B------:R-:W-:-:S04]  /*7840*/  LOP3.LUT R0, R0, 0xffff, RZ, 0xc0, !PT ;  /* 0x0000ffff00007812 */ /* 0x000fc800078ec0ff */
[----:B------:R-:W-:-:S05]  /*7850*/  SHF.R.U32.HI R0, RZ, 0x5, R0 ;  /* 0x00000005ff007819 */ /* 0x000fca0000011600 */
[----:B------:R-:W-:Y:S01]  /*7860*/  VIADD R2, R0, 0x10 ;  /* 0x0000001000027836 */ /* 0x000fe20000000000 */
[----:B------:R-:W-:Y:S01]  /*7870*/  SHF.L.U32 R0, R3, R0, RZ ;  /* 0x0000000003007219 */ /* 0x000fe200000006ff */
[----:B-1----:R-:W-:-:S03]  /*7880*/  ULEA UR6, UR5, UR4, 0x18 ;  /* 0x0000000405067291 */ /* 0x002fc6000f8ec0ff */
[----:B------:R-:W-:-:S04]  /*7890*/  SHF.L.U32 R3, R7, R2, RZ ;  /* 0x0000000207037219 */ /* 0x000fc800000006ff */
[----:B------:R-:W-:Y:S02]  /*78a0*/  LOP3.LUT R0, R3, R0, RZ, 0xfc, !PT ;  /* 0x0000000003007212 */ /* 0x000fe400078efcff */
[----:B------:R-:W0:Y:S02]  /*78b0*/  LDS R5, [UR6] ;  /* 0x00000006ff057984 */ /* 0x000e240008000800 */
[C---:B------:R-:W-:Y:S02]  /*78c0*/  LOP3.LUT R2, R0.reuse, 0xffff, RZ, 0xc0, !PT ;  /* 0x0000ffff00027812 */ /* 0x040fe400078ec0ff */
[----:B0-----:R-:W-:-:S04]  /*78d0*/  LOP3.LUT R3, R0, 0xffff, R5, 0x80, !PT ;  /* 0x0000ffff00037812 */ /* 0x001fc800078e8005 */
[----:B------:R-:W-:-:S13]  /*78e0*/  ISETP.NE.AND P0, PT, R3, R2, PT ;  /* 0x000000020300720c */ /* 0x000fda0003f05270 */
[----:B------:R-:W-:Y:S05]  /*78f0*/  @P0 BRA `(.L_x_23) ;  /* 0x0000000000500947 */ /* 0x000fea0003800000 */
[----:B------:R-:W-:Y:S02]  /*7900*/  SHF.R.U32.HI R5, RZ, 0x10, R5 ;  /* 0x00000010ff057819 */ /* 0x000fe40000011605 */
[----:B------:R-:W-:-:S04]  /*7910*/  SHF.R.U32.HI R2, RZ, 0x10, R0 ;  /* 0x00000010ff027819 */ /* 0x000fc80000011600 */
[----:B------:R-:W-:-:S04]  /*7920*/  LOP3.LUT R5, R5, R2, RZ, 0xc0, !PT ;  /* 0x0000000205057212 */ /* 0x000fc800078ec0ff */
[----:B------:R-:W-:-:S13]  /*7930*/  ISETP.NE.AND P0, PT, R5, R2, PT ;  /* 0x000000020500720c */ /* 0x000fda0003f05270 */
[----:B------:R-:W-:Y:S05]  /*7940*/  @P0 BRA `(.L_x_24) ;  /* 0x0000000000300947 */ /* 0x000fea0003800000 */
[----:B------:R-:W-:Y:S01]  /*7950*/  R2UR UR4, R0 ;  /* 0x00000000000472ca */ /* 0x000fe200000e0000 */
[----:B------:R-:W-:Y:S01]  /*7960*/  VOTEU.ANY UR5, UPT, PT ;  /* 0x0000000000057886 */ /* 0x000fe200038e0100 */
[----:B------:R-:W0:Y:S01]  /*7970*/  S2R R0, SR_LANEID ;  /* 0x0000000000007919 */ /* 0x000e220000000000 */
[----:B------:R-:W-:-:S10]  /*7980*/  UFLO.U32 UR5, UR5 ;  /* 0x00000005000572bd */ /* 0x000fd400080e0000 */
[----:B------:R-:W-:-:S06]  /*7990*/  ULOP3.LUT UR4, URZ, UR4, URZ, 0x33, !UPT ;  /* 0x00000004ff047292 */ /* 0x000fcc000f8e33ff */
[----:B------:R-:W-:-:S04]  /*79a0*/  IMAD.U32 R2, RZ, RZ, UR4 ;  /* 0x00000004ff027e24 */ /* 0x000fc8000f8e00ff */
[----:B------:R-:W1:Y:S02]  /*79b0*/  REDUX UR7, R2 ;  /* 0x00000000020773c4 */ /* 0x000e640000000000 */
[----:B------:R2:W-:Y:S01]  /*79c0*/  UTCATOMSWS.AND URZ, UR4 ;  /* 0x0000000400ff79e3 */ /* 0x0005e20008000000 */
[----:B0-----:R-:W-:Y:S01]  /*79d0*/  ISETP.EQ.U32.AND P0, PT, R0, UR5, PT ;  /* 0x0000000500007c0c */ /* 0x001fe2000bf02070 */
[----:B-1----:R-:W-:-:S12]  /*79e0*/  IMAD.U32 R0, RZ, RZ, UR7 ;  /* 0x00000007ff007e24 */ /* 0x002fd8000f8e00ff */
[----:B------:R2:W-:Y:S01]  /*79f0*/  @P0 ATOMS.AND RZ, [UR6], R0 ;  /* 0x00000000ffff098c */ /* 0x0005e2000a800006 */
[----:B------:R-:W-:Y:S05]  /*7a00*/  BRA `(.L_x_22) ;  /* 0x0000000000147947 */ /* 0x000fea0003800000 */
.L_x_24:
[----:B------:R-:W-:-:S07]  /*7a10*/  MOV R2, 0x7a30 ;  /* 0x00007a3000027802 */ /* 0x000fce0000000f00 */
[----:B------:R-:W-:Y:S05]  /*7a20*/  CALL.REL.NOINC `($__internal_0_$__cuda_sm10x_tcgen05_guardrail_trap_col_being_dealloced_not_returned_by_alloc) ;  /* 0x0000000000447944 */ /* 0x000fea0003c00000 */
[----:B------:R-:W-:Y:S05]  /*7a30*/  BRA `(.L_x_22) ;  /* 0x0000000000087947 */ /* 0x000fea0003800000 */
.L_x_23:
[----:B------:R-:W-:-:S07]  /*7a40*/  MOV R2, 0x7a60 ;  /* 0x00007a6000027802 */ /* 0x000fce0000000f00 */
[----:B------:R-:W-:Y:S05]  /*7a50*/  CALL.REL.NOINC `($__internal_2_$__cuda_sm10x_tcgen05_guardrail_trap_unallocated_columns_being_dealloced) ;  /* 0x0000000000507944 */ /* 0x000fea0003c00000 */
.L_x_22:
[----:B------:R-:W-:Y:S01]  /*7a60*/  NOP ;  /* 0x0000000000007918 */ /* 0x000fe20000000000 */
[----:B--2---:R-:W-:Y:S05]  /*7a70*/  EXIT ;  /* 0x000000000000794d */ /* 0x004fea0003800000 */
.L_x_8:
[----:B------:R-:W1:Y:S02]  /*7a80*/  SYNCS.PHASECHK.TRANS64.TRYWAIT P2, [UR8+0x6000], RZ ;  /* 0x006000ffff0075a7 */ /* 0x000e640008041108 */
[----:B-1----:R-:W-:Y:S05]  /*7a90*/  @!P2 BRA `(.L_x_8) ;  /* 0xfffffffc00f8a947 */ /* 0x002fea000383ffff */
[----:B------:R-:W-:Y:S05]  /*7aa0*/  BRA `(.L_x_7) ;  /* 0xffffffa0004c7947 */ /* 0x000fea000383ffff */
.L_x_17:
[----:B------:R-:W1:Y:S02]  /*7ab0*/  SYNCS.PHASECHK.TRANS64.TRYWAIT P0, [UR8+0xa010], RZ ;  /* 0x00a010ffff0075a7 */ /* 0x000e640008001108 */
[----:B-1----:R-:W-:Y:S05]  /*7ac0*/  @!P0 BRA `(.L_x_17) ;  /* 0xfffffffc00f88947 */ /* 0x002fea000383ffff */
[----:B------:R-:W-:Y:S05]  /*7ad0*/  BRA `(.L_x_25) ;  /* 0xffffffc8005c7947 */ /* 0x000fea000383ffff */
.L_x_18:
[----:B------:R-:W0:Y:S02]  /*7ae0*/  SYNCS.PHASECHK.TRANS64.TRYWAIT P0, [UR32], R26 ;  /* 0x0000001aff0075a7 */ /* 0x000e240008001120 */
[----:B0-----:R-:W-:Y:S05]  /*7af0*/  @!P0 BRA `(.L_x_18) ;  /* 0xfffffffc00f88947 */ /* 0x001fea000383ffff */
[----:B------:R-:W-:Y:S05]  /*7b00*/  BRA `(.L_x_26) ;  /* 0xffffffdc00687947 */ /* 0x000fea000383ffff */
.L_x_21:
[----:B------:R-:W0:Y:S02]  /*7b10*/  SYNCS.PHASECHK.TRANS64.TRYWAIT P0, [UR32], R4 ;  /* 0x00000004ff0075a7 */ /* 0x000e240008001120 */
[----:B0-----:R-:W-:Y:S05]  /*7b20*/  @!P0 BRA `(.L_x_21) ;  /* 0xfffffffc00f88947 */ /* 0x001fea000383ffff */
[----:B------:R-:W-:Y:S05]  /*7b30*/  BRA `(.L_x_27) ;  /* 0xffffffe400bc7947 */ /* 0x000fea000383ffff */
        .weak           $__internal_0_$__cuda_sm10x_tcgen05_guardrail_trap_col_being_dealloced_not_returned_by_alloc
        .type           $__internal_0_$__cuda_sm10x_tcgen05_guardrail_trap_col_being_dealloced_not_returned_by_alloc,@function
        .size           $__internal_0_$__cuda_sm10x_tcgen05_guardrail_trap_col_being_dealloced_not_returned_by_alloc,($__internal_1_$__cuda_sm10x_tcgen05_guardrail_trap_phase_invalid_during_alloc - $__internal_0_$__cuda_sm10x_tcgen05_guardrail_trap_col_being_dealloced_not_returned_by_alloc)
$__internal_0_$__cuda_sm10x_tcgen05_guardrail_trap_col_being_dealloced_not_returned_by_alloc:
[----:B------:R-:W-:Y:S05]  /*7b40*/  BPT.TRAP 0x1 ;  /* 0x000000040000795c */ /* 0x000fea0000300000 */
[----:B------:R-:W-:-:S04]  /*7b50*/  IMAD.MOV.U32 R3, RZ, RZ, 0x0 ;  /* 0x00000000ff037424 */ /* 0x000fc800078e00ff */
[----:B------:R-:W-:Y:S05]  /*7b60*/  RET.REL.NODEC R2 `(attn_fwd) ;  /* 0xffffff8402247950 */ /* 0x000fea0003c3ffff */
        .weak           $__internal_1_$__cuda_sm10x_tcgen05_guardrail_trap_phase_invalid_during_alloc
        .type           $__internal_1_$__cuda_sm10x_tcgen05_guardrail_trap_phase_invalid_during_alloc,@function
        .size           $__internal_1_$__cuda_sm10x_tcgen05_guardrail_trap_phase_invalid_during_alloc,($__internal_2_$__cuda_sm10x_tcgen05_guardrail_trap_unallocated_columns_being_dealloced - $__internal_1_$__cuda_sm10x_tcgen05_guardrail_trap_phase_invalid_during_alloc)
$__internal_1_$__cuda_sm10x_tcgen05_guardrail_trap_phase_invalid_during_alloc:
[----:B------:R-:W-:Y:S05]  /*7b70*/  BPT.TRAP 0x1 ;  /* 0x000000040000795c */ /* 0x000fea0000300000 */
[----:B------:R-:W-:-:S04]  /*7b80*/  IMAD.MOV.U32 R3, RZ, RZ, 0x0 ;  /* 0x00000000ff037424 */ /* 0x000fc800078e00ff */
[----:B------:R-:W-:Y:S05]  /*7b90*/  RET.REL.NODEC R2 `(attn_fwd) ;  /* 0xffffff8402187950 */ /* 0x000fea0003c3ffff */
        .weak           $__internal_2_$__cuda_sm10x_tcgen05_guardrail_trap_unallocated_columns_being_dealloced
        .type           $__internal_2_$__cuda_sm10x_tcgen05_guardrail_trap_unallocated_columns_being_dealloced,@function
        .size           $__internal_2_$__cuda_sm10x_tcgen05_guardrail_trap_unallocated_columns_being_dealloced,(.L_x_31 - $__internal_2_$__cuda_sm10x_tcgen05_guardrail_trap_unallocated_columns_being_dealloced)
$__internal_2_$__cuda_sm10x_tcgen05_guardrail_trap_unallocated_columns_being_dealloced:
[----:B------:R-:W-:Y:S05]  /*7ba0*/  BPT.TRAP 0x1 ;  /* 0x000000040000795c */ /* 0x000fea0000300000 */
[----:B------:R-:W-:-:S04]  /*7bb0*/  IMAD.MOV.U32 R3, RZ, RZ, 0x0 ;  /* 0x00000000ff037424 */ /* 0x000fc800078e00ff */
[----:B------:R-:W-:Y:S05]  /*7bc0*/  RET.REL.NODEC R2 `(attn_fwd) ;  /* 0xffffff84020c7950 */ /* 0x000fea0003c3ffff */
.L_x_28:
[----:B------:R-:W-:-:S00]  /*7bd0*/  BRA `(.L_x_28) ;  /* 0xfffffffc00fc7947 */ /* 0x000fc0000383ffff */
[----:B------:R-:W-:-:S00]  /*7be0*/  NOP ;  /* 0x0000000000007918 */ /* 0x000fc00000000000 */
        /* <DEDUP_REMOVED lines=9> */
.L_x_31:


//--------------------- .nv.global.init           --------------------------
	.section	.nv.global.init,"aw",@progbits
.nv.global.init:
	.type		_$_str,@object
	.size		_$_str,(.L_3 - _$_str)
_$_str:
        /*0000*/ 	.byte	0x5f, 0x5f, 0x43, 0x55, 0x44, 0x41, 0x5f, 0x46, 0x54, 0x5a, 0x00
.L_3:


//--------------------- .nv.shared.attn_fwd       --------------------------
	.section	.nv.shared.attn_fwd,"aw",@nobits
	.sectionflags	@""
	.align	16
	.zero		1024


//--------------------- .nv.shared.reserved.0     --------------------------
	.section	.nv.shared.reserved.0,"aw",@nobits
	.align	8
	.weak		__nv_reservedSMEM_offset_0_alias
	.size		__nv_reservedSMEM_offset_0_alias, 0, 64
	.other		__nv_reservedSMEM_offset_0_alias,@"STO_CUDA_RESERVED_SHARED STV_DEFAULT"
__nv_reservedSMEM_offset_0_alias:
	.zero		0
.nv.shared.reserved.0:
	.zero		64
	.weak		__nv_reservedSMEM_allocation_phase
	.type		__nv_reservedSMEM_allocation_phase,@object
	.size		__nv_reservedSMEM_allocation_phase,(.L_0 - __nv_reservedSMEM_allocation_phase)
__nv_reservedSMEM_allocation_phase:
	.zero		1
.L_0:
	.zero		7
	.weak		__nv_reservedSMEM_devtool_atexit_pc
	.type		__nv_reservedSMEM_devtool_atexit_pc,@object
	.size		__nv_reservedSMEM_devtool_atexit_pc,(__nv_reservedSMEM_allocation_mask - __nv_reservedSMEM_devtool_atexit_pc)
__nv_reservedSMEM_devtool_atexit_pc:
	.zero		8
	.weak		__nv_reservedSMEM_allocation_mask
	.type		__nv_reservedSMEM_allocation_mask,@object
	.size		__nv_reservedSMEM_allocation_mask,(.L_2 - __nv_reservedSMEM_allocation_mask)
__nv_reservedSMEM_allocation_mask:
	.zero		4
.L_2:


//--------------------- .nv.constant0.attn_fwd    --------------------------
	.section	.nv.constant0.attn_fwd,"a",@progbits
	.sectionflags	@""
	.align	4
.nv.constant0.attn_fwd:
	.zero		1032


//--------------------- SYMBOLS --------------------------

	.type		.nv.reservedSmem.offset0,@object
	.size		.nv.reservedSmem.offset0,0x4
	.type		.nv.reservedSmem.cap,@object
	.size		.nv.reservedSmem.cap,0x4
